//
// Generated by NVIDIA NVVM Compiler
//
// Compiler Build ID: CL-36424714
// Cuda compilation tools, release 13.0, V13.0.88
// Based on NVVM 20.0.0
//

.version 9.0
.target sm_100
.address_size 64

	// .globl	_Z12matmul_naivePfS_S_iii
// _ZZ13matmul_tilingPfS_S_iiiE6smem_a has been demoted
// _ZZ13matmul_tilingPfS_S_iiiE6smem_b has been demoted
// _ZZ15tiling_advancedILj128ELj128ELj8ELj256EEvPfS0_S0_iiiE6smem_a has been demoted
// _ZZ15tiling_advancedILj128ELj128ELj8ELj256EEvPfS0_S0_iiiE6smem_b has been demoted
// _ZZ20tiling_advanced_vec4ILj128ELj128ELj8ELj256EEvPfS0_S0_iiiE6smem_a has been demoted
// _ZZ20tiling_advanced_vec4ILj128ELj128ELj8ELj256EEvPfS0_S0_iiiE6smem_b has been demoted

.visible .entry _Z12matmul_naivePfS_S_iii(
	.param .u64 .ptr .align 1 _Z12matmul_naivePfS_S_iii_param_0,
	.param .u64 .ptr .align 1 _Z12matmul_naivePfS_S_iii_param_1,
	.param .u64 .ptr .align 1 _Z12matmul_naivePfS_S_iii_param_2,
	.param .u32 _Z12matmul_naivePfS_S_iii_param_3,
	.param .u32 _Z12matmul_naivePfS_S_iii_param_4,
	.param .u32 _Z12matmul_naivePfS_S_iii_param_5
)
{
	.reg .pred 	%p<13>;
	.reg .b32 	%r<41>;
	.reg .b32 	%f<68>;
	.reg .b64 	%rd<53>;

	ld.param.u64 	%rd7, [_Z12matmul_naivePfS_S_iii_param_0];
	ld.param.u64 	%rd8, [_Z12matmul_naivePfS_S_iii_param_1];
	ld.param.u64 	%rd6, [_Z12matmul_naivePfS_S_iii_param_2];
	ld.param.u32 	%r20, [_Z12matmul_naivePfS_S_iii_param_3];
	ld.param.u32 	%r18, [_Z12matmul_naivePfS_S_iii_param_4];
	ld.param.u32 	%r19, [_Z12matmul_naivePfS_S_iii_param_5];
	cvta.to.global.u64 	%rd1, %rd8;
	cvta.to.global.u64 	%rd2, %rd7;
	mov.u32 	%r21, %ctaid.y;
	mov.u32 	%r22, %ntid.y;
	mov.u32 	%r23, %tid.y;
	mad.lo.s32 	%r1, %r21, %r22, %r23;
	mov.u32 	%r24, %ctaid.x;
	mov.u32 	%r25, %ntid.x;
	mov.u32 	%r26, %tid.x;
	mad.lo.s32 	%r2, %r24, %r25, %r26;
	setp.ge.s32 	%p1, %r1, %r20;
	setp.ge.s32 	%p2, %r2, %r19;
	or.pred  	%p3, %p1, %p2;
	@%p3 bra 	$L__BB0_14;
	setp.lt.s32 	%p4, %r18, 1;
	mov.f32 	%f67, 0f00000000;
	@%p4 bra 	$L__BB0_13;
	mul.lo.s32 	%r3, %r18, %r1;
	and.b32  	%r4, %r18, 7;
	setp.lt.u32 	%p5, %r18, 8;
	mov.f32 	%f67, 0f00000000;
	mov.b32 	%r39, 0;
	@%p5 bra 	$L__BB0_5;
	and.b32  	%r39, %r18, 2147483640;
	neg.s32 	%r37, %r39;
	shl.b32 	%r7, %r19, 3;
	mul.wide.u32 	%rd9, %r3, 4;
	add.s64 	%rd10, %rd9, %rd2;
	add.s64 	%rd52, %rd10, 16;
	mov.f32 	%f67, 0f00000000;
	mul.wide.s32 	%rd13, %r19, 4;
	mov.u32 	%r36, %r2;
$L__BB0_4:
	.pragma "nounroll";
	ld.global.f32 	%f17, [%rd52+-16];
	mul.wide.s32 	%rd11, %r36, 4;
	add.s64 	%rd12, %rd1, %rd11;
	ld.global.f32 	%f18, [%rd12];
	fma.rn.f32 	%f19, %f17, %f18, %f67;
	ld.global.f32 	%f20, [%rd52+-12];
	add.s64 	%rd14, %rd12, %rd13;
	ld.global.f32 	%f21, [%rd14];
	fma.rn.f32 	%f22, %f20, %f21, %f19;
	ld.global.f32 	%f23, [%rd52+-8];
	add.s64 	%rd15, %rd14, %rd13;
	ld.global.f32 	%f24, [%rd15];
	fma.rn.f32 	%f25, %f23, %f24, %f22;
	ld.global.f32 	%f26, [%rd52+-4];
	add.s64 	%rd16, %rd15, %rd13;
	ld.global.f32 	%f27, [%rd16];
	fma.rn.f32 	%f28, %f26, %f27, %f25;
	ld.global.f32 	%f29, [%rd52];
	add.s64 	%rd17, %rd16, %rd13;
	ld.global.f32 	%f30, [%rd17];
	fma.rn.f32 	%f31, %f29, %f30, %f28;
	ld.global.f32 	%f32, [%rd52+4];
	add.s64 	%rd18, %rd17, %rd13;
	ld.global.f32 	%f33, [%rd18];
	fma.rn.f32 	%f34, %f32, %f33, %f31;
	ld.global.f32 	%f35, [%rd52+8];
	add.s64 	%rd19, %rd18, %rd13;
	ld.global.f32 	%f36, [%rd19];
	fma.rn.f32 	%f37, %f35, %f36, %f34;
	ld.global.f32 	%f38, [%rd52+12];
	add.s64 	%rd20, %rd19, %rd13;
	ld.global.f32 	%f39, [%rd20];
	fma.rn.f32 	%f67, %f38, %f39, %f37;
	add.s32 	%r37, %r37, 8;
	add.s32 	%r36, %r36, %r7;
	add.s64 	%rd52, %rd52, 32;
	setp.ne.s32 	%p6, %r37, 0;
	@%p6 bra 	$L__BB0_4;
$L__BB0_5:
	setp.eq.s32 	%p7, %r4, 0;
	@%p7 bra 	$L__BB0_13;
	and.b32  	%r13, %r18, 3;
	setp.lt.u32 	%p8, %r4, 4;
	@%p8 bra 	$L__BB0_8;
	add.s32 	%r28, %r39, %r3;
	mul.wide.u32 	%rd21, %r28, 4;
	add.s64 	%rd22, %rd2, %rd21;
	ld.global.f32 	%f41, [%rd22];
	mad.lo.s32 	%r29, %r39, %r19, %r2;
	mul.wide.s32 	%rd23, %r29, 4;
	add.s64 	%rd24, %rd1, %rd23;
	ld.global.f32 	%f42, [%rd24];
	fma.rn.f32 	%f43, %f41, %f42, %f67;
	cvt.u64.u32 	%rd25, %r3;
	cvt.u64.u32 	%rd26, %r39;
	add.s64 	%rd27, %rd26, %rd25;
	shl.b64 	%rd28, %rd27, 2;
	add.s64 	%rd29, %rd2, %rd28;
	ld.global.f32 	%f44, [%rd29+4];
	mul.wide.s32 	%rd30, %r19, 4;
	add.s64 	%rd31, %rd24, %rd30;
	ld.global.f32 	%f45, [%rd31];
	fma.rn.f32 	%f46, %f44, %f45, %f43;
	ld.global.f32 	%f47, [%rd29+8];
	add.s64 	%rd32, %rd31, %rd30;
	ld.global.f32 	%f48, [%rd32];
	fma.rn.f32 	%f49, %f47, %f48, %f46;
	ld.global.f32 	%f50, [%rd29+12];
	add.s64 	%rd33, %rd32, %rd30;
	ld.global.f32 	%f51, [%rd33];
	fma.rn.f32 	%f67, %f50, %f51, %f49;
	add.s32 	%r39, %r39, 4;
$L__BB0_8:
	setp.eq.s32 	%p9, %r13, 0;
	@%p9 bra 	$L__BB0_13;
	setp.eq.s32 	%p10, %r13, 1;
	@%p10 bra 	$L__BB0_11;
	add.s32 	%r30, %r39, %r3;
	mul.wide.u32 	%rd34, %r30, 4;
	add.s64 	%rd35, %rd2, %rd34;
	ld.global.f32 	%f53, [%rd35];
	mad.lo.s32 	%r31, %r39, %r19, %r2;
	mul.wide.s32 	%rd36, %r31, 4;
	add.s64 	%rd37, %rd1, %rd36;
	ld.global.f32 	%f54, [%rd37];
	fma.rn.f32 	%f55, %f53, %f54, %f67;
	cvt.u64.u32 	%rd38, %r3;
	cvt.u64.u32 	%rd39, %r39;
	add.s64 	%rd40, %rd39, %rd38;
	shl.b64 	%rd41, %rd40, 2;
	add.s64 	%rd42, %rd2, %rd41;
	ld.global.f32 	%f56, [%rd42+4];
	mul.wide.s32 	%rd43, %r19, 4;
	add.s64 	%rd44, %rd37, %rd43;
	ld.global.f32 	%f57, [%rd44];
	fma.rn.f32 	%f67, %f56, %f57, %f55;
	add.s32 	%r39, %r39, 2;
$L__BB0_11:
	and.b32  	%r32, %r18, 1;
	setp.eq.b32 	%p11, %r32, 1;
	not.pred 	%p12, %p11;
	@%p12 bra 	$L__BB0_13;
	add.s32 	%r33, %r39, %r3;
	mul.wide.u32 	%rd45, %r33, 4;
	add.s64 	%rd46, %rd2, %rd45;
	ld.global.f32 	%f58, [%rd46];
	mad.lo.s32 	%r34, %r39, %r19, %r2;
	mul.wide.s32 	%rd47, %r34, 4;
	add.s64 	%rd48, %rd1, %rd47;
	ld.global.f32 	%f59, [%rd48];
	fma.rn.f32 	%f67, %f58, %f59, %f67;
$L__BB0_13:
	mad.lo.s32 	%r35, %r19, %r1, %r2;
	cvta.to.global.u64 	%rd49, %rd6;
	mul.wide.s32 	%rd50, %r35, 4;
	add.s64 	%rd51, %rd49, %rd50;
	st.global.f32 	[%rd51], %f67;
$L__BB0_14:
	ret;

}
	// .globl	_Z13matmul_tilingPfS_S_iii
.visible .entry _Z13matmul_tilingPfS_S_iii(
	.param .u64 .ptr .align 1 _Z13matmul_tilingPfS_S_iii_param_0,
	.param .u64 .ptr .align 1 _Z13matmul_tilingPfS_S_iii_param_1,
	.param .u64 .ptr .align 1 _Z13matmul_tilingPfS_S_iii_param_2,
	.param .u32 _Z13matmul_tilingPfS_S_iii_param_3,
	.param .u32 _Z13matmul_tilingPfS_S_iii_param_4,
	.param .u32 _Z13matmul_tilingPfS_S_iii_param_5
)
{
	.reg .pred 	%p<3>;
	.reg .b32 	%r<29>;
	.reg .b32 	%f<105>;
	.reg .b64 	%rd<28>;
	// demoted variable
	.shared .align 4 .b8 _ZZ13matmul_tilingPfS_S_iiiE6smem_a[4096];
	// demoted variable
	.shared .align 4 .b8 _ZZ13matmul_tilingPfS_S_iiiE6smem_b[4096];
	ld.param.u64 	%rd9, [_Z13matmul_tilingPfS_S_iii_param_0];
	ld.param.u64 	%rd10, [_Z13matmul_tilingPfS_S_iii_param_1];
	ld.param.u64 	%rd11, [_Z13matmul_tilingPfS_S_iii_param_2];
	ld.param.u32 	%r13, [_Z13matmul_tilingPfS_S_iii_param_4];
	ld.param.u32 	%r14, [_Z13matmul_tilingPfS_S_iii_param_5];
	mov.u32 	%r15, %ctaid.y;
	mov.u32 	%r16, %ctaid.x;
	mov.u32 	%r1, %tid.y;
	mov.u32 	%r2, %tid.x;
	mov.u32 	%r3, %ntid.y;
	mul.lo.s32 	%r4, %r15, %r3;
	mov.u32 	%r5, %ntid.x;
	mul.lo.s32 	%r6, %r16, %r5;
	setp.lt.s32 	%p1, %r13, 1;
	mov.f32 	%f104, 0f00000000;
	@%p1 bra 	$L__BB1_3;
	mul.lo.s32 	%r18, %r13, %r4;
	mad.lo.s32 	%r19, %r13, %r1, %r2;
	shl.b32 	%r20, %r1, 7;
	mov.u32 	%r21, _ZZ13matmul_tilingPfS_S_iiiE6smem_a;
	add.s32 	%r7, %r21, %r20;
	shl.b32 	%r22, %r2, 2;
	add.s32 	%r8, %r7, %r22;
	mad.lo.s32 	%r23, %r14, %r1, %r2;
	mov.u32 	%r24, _ZZ13matmul_tilingPfS_S_iiiE6smem_b;
	add.s32 	%r10, %r24, %r22;
	add.s32 	%r9, %r10, %r20;
	mul.lo.s32 	%r25, %r14, %r3;
	mul.wide.u32 	%rd12, %r18, 4;
	mul.wide.u32 	%rd13, %r19, 4;
	add.s64 	%rd14, %rd12, %rd13;
	cvta.to.global.u64 	%rd15, %rd9;
	add.s64 	%rd27, %rd15, %rd14;
	mul.wide.u32 	%rd2, %r5, 4;
	mul.wide.s32 	%rd16, %r23, 4;
	mul.wide.u32 	%rd17, %r6, 4;
	add.s64 	%rd18, %rd16, %rd17;
	cvta.to.global.u64 	%rd19, %rd10;
	add.s64 	%rd26, %rd19, %rd18;
	mul.wide.u32 	%rd4, %r25, 4;
	mov.f32 	%f104, 0f00000000;
	mov.b32 	%r28, 0;
$L__BB1_2:
	ld.global.f32 	%f6, [%rd27];
	st.shared.f32 	[%r8], %f6;
	ld.global.f32 	%f7, [%rd26];
	st.shared.f32 	[%r9], %f7;
	bar.sync 	0;
	ld.shared.f32 	%f8, [%r7];
	ld.shared.f32 	%f9, [%r10];
	fma.rn.f32 	%f10, %f8, %f9, %f104;
	ld.shared.f32 	%f11, [%r7+4];
	ld.shared.f32 	%f12, [%r10+128];
	fma.rn.f32 	%f13, %f11, %f12, %f10;
	ld.shared.f32 	%f14, [%r7+8];
	ld.shared.f32 	%f15, [%r10+256];
	fma.rn.f32 	%f16, %f14, %f15, %f13;
	ld.shared.f32 	%f17, [%r7+12];
	ld.shared.f32 	%f18, [%r10+384];
	fma.rn.f32 	%f19, %f17, %f18, %f16;
	ld.shared.f32 	%f20, [%r7+16];
	ld.shared.f32 	%f21, [%r10+512];
	fma.rn.f32 	%f22, %f20, %f21, %f19;
	ld.shared.f32 	%f23, [%r7+20];
	ld.shared.f32 	%f24, [%r10+640];
	fma.rn.f32 	%f25, %f23, %f24, %f22;
	ld.shared.f32 	%f26, [%r7+24];
	ld.shared.f32 	%f27, [%r10+768];
	fma.rn.f32 	%f28, %f26, %f27, %f25;
	ld.shared.f32 	%f29, [%r7+28];
	ld.shared.f32 	%f30, [%r10+896];
	fma.rn.f32 	%f31, %f29, %f30, %f28;
	ld.shared.f32 	%f32, [%r7+32];
	ld.shared.f32 	%f33, [%r10+1024];
	fma.rn.f32 	%f34, %f32, %f33, %f31;
	ld.shared.f32 	%f35, [%r7+36];
	ld.shared.f32 	%f36, [%r10+1152];
	fma.rn.f32 	%f37, %f35, %f36, %f34;
	ld.shared.f32 	%f38, [%r7+40];
	ld.shared.f32 	%f39, [%r10+1280];
	fma.rn.f32 	%f40, %f38, %f39, %f37;
	ld.shared.f32 	%f41, [%r7+44];
	ld.shared.f32 	%f42, [%r10+1408];
	fma.rn.f32 	%f43, %f41, %f42, %f40;
	ld.shared.f32 	%f44, [%r7+48];
	ld.shared.f32 	%f45, [%r10+1536];
	fma.rn.f32 	%f46, %f44, %f45, %f43;
	ld.shared.f32 	%f47, [%r7+52];
	ld.shared.f32 	%f48, [%r10+1664];
	fma.rn.f32 	%f49, %f47, %f48, %f46;
	ld.shared.f32 	%f50, [%r7+56];
	ld.shared.f32 	%f51, [%r10+1792];
	fma.rn.f32 	%f52, %f50, %f51, %f49;
	ld.shared.f32 	%f53, [%r7+60];
	ld.shared.f32 	%f54, [%r10+1920];
	fma.rn.f32 	%f55, %f53, %f54, %f52;
	ld.shared.f32 	%f56, [%r7+64];
	ld.shared.f32 	%f57, [%r10+2048];
	fma.rn.f32 	%f58, %f56, %f57, %f55;
	ld.shared.f32 	%f59, [%r7+68];
	ld.shared.f32 	%f60, [%r10+2176];
	fma.rn.f32 	%f61, %f59, %f60, %f58;
	ld.shared.f32 	%f62, [%r7+72];
	ld.shared.f32 	%f63, [%r10+2304];
	fma.rn.f32 	%f64, %f62, %f63, %f61;
	ld.shared.f32 	%f65, [%r7+76];
	ld.shared.f32 	%f66, [%r10+2432];
	fma.rn.f32 	%f67, %f65, %f66, %f64;
	ld.shared.f32 	%f68, [%r7+80];
	ld.shared.f32 	%f69, [%r10+2560];
	fma.rn.f32 	%f70, %f68, %f69, %f67;
	ld.shared.f32 	%f71, [%r7+84];
	ld.shared.f32 	%f72, [%r10+2688];
	fma.rn.f32 	%f73, %f71, %f72, %f70;
	ld.shared.f32 	%f74, [%r7+88];
	ld.shared.f32 	%f75, [%r10+2816];
	fma.rn.f32 	%f76, %f74, %f75, %f73;
	ld.shared.f32 	%f77, [%r7+92];
	ld.shared.f32 	%f78, [%r10+2944];
	fma.rn.f32 	%f79, %f77, %f78, %f76;
	ld.shared.f32 	%f80, [%r7+96];
	ld.shared.f32 	%f81, [%r10+3072];
	fma.rn.f32 	%f82, %f80, %f81, %f79;
	ld.shared.f32 	%f83, [%r7+100];
	ld.shared.f32 	%f84, [%r10+3200];
	fma.rn.f32 	%f85, %f83, %f84, %f82;
	ld.shared.f32 	%f86, [%r7+104];
	ld.shared.f32 	%f87, [%r10+3328];
	fma.rn.f32 	%f88, %f86, %f87, %f85;
	ld.shared.f32 	%f89, [%r7+108];
	ld.shared.f32 	%f90, [%r10+3456];
	fma.rn.f32 	%f91, %f89, %f90, %f88;
	ld.shared.f32 	%f92, [%r7+112];
	ld.shared.f32 	%f93, [%r10+3584];
	fma.rn.f32 	%f94, %f92, %f93, %f91;
	ld.shared.f32 	%f95, [%r7+116];
	ld.shared.f32 	%f96, [%r10+3712];
	fma.rn.f32 	%f97, %f95, %f96, %f94;
	ld.shared.f32 	%f98, [%r7+120];
	ld.shared.f32 	%f99, [%r10+3840];
	fma.rn.f32 	%f100, %f98, %f99, %f97;
	ld.shared.f32 	%f101, [%r7+124];
	ld.shared.f32 	%f102, [%r10+3968];
	fma.rn.f32 	%f104, %f101, %f102, %f100;
	bar.sync 	0;
	add.s32 	%r28, %r28, 32;
	add.s64 	%rd27, %rd27, %rd2;
	add.s64 	%rd26, %rd26, %rd4;
	setp.lt.s32 	%p2, %r28, %r13;
	@%p2 bra 	$L__BB1_2;
$L__BB1_3:
	cvta.to.global.u64 	%rd20, %rd11;
	mad.lo.s32 	%r26, %r14, %r4, %r6;
	cvt.u64.u32 	%rd21, %r26;
	mad.lo.s32 	%r27, %r14, %r1, %r2;
	cvt.s64.s32 	%rd22, %r27;
	add.s64 	%rd23, %rd21, %rd22;
	shl.b64 	%rd24, %rd23, 2;
	add.s64 	%rd25, %rd20, %rd24;
	st.global.f32 	[%rd25], %f104;
	ret;

}
	// .globl	_Z21matmul_advanced_finalv
.visible .entry _Z21matmul_advanced_finalv()
{


	ret;

}
	// .globl	_Z15tiling_advancedILj128ELj128ELj8ELj256EEvPfS0_S0_iii
.visible .entry _Z15tiling_advancedILj128ELj128ELj8ELj256EEvPfS0_S0_iii(
	.param .u64 .ptr .align 1 _Z15tiling_advancedILj128ELj128ELj8ELj256EEvPfS0_S0_iii_param_0,
	.param .u64 .ptr .align 1 _Z15tiling_advancedILj128ELj128ELj8ELj256EEvPfS0_S0_iii_param_1,
	.param .u64 .ptr .align 1 _Z15tiling_advancedILj128ELj128ELj8ELj256EEvPfS0_S0_iii_param_2,
	.param .u32 _Z15tiling_advancedILj128ELj128ELj8ELj256EEvPfS0_S0_iii_param_3,
	.param .u32 _Z15tiling_advancedILj128ELj128ELj8ELj256EEvPfS0_S0_iii_param_4,
	.param .u32 _Z15tiling_advancedILj128ELj128ELj8ELj256EEvPfS0_S0_iii_param_5
)
{
	.reg .pred 	%p<3>;
	.reg .b32 	%r<55>;
	.reg .b32 	%f<421>;
	.reg .b64 	%rd<56>;
	// demoted variable
	.shared .align 4 .b8 _ZZ15tiling_advancedILj128ELj128ELj8ELj256EEvPfS0_S0_iiiE6smem_a[1024];
	// demoted variable
	.shared .align 4 .b8 _ZZ15tiling_advancedILj128ELj128ELj8ELj256EEvPfS0_S0_iiiE6smem_b[1024];
	ld.param.u64 	%rd7, [_Z15tiling_advancedILj128ELj128ELj8ELj256EEvPfS0_S0_iii_param_0];
	ld.param.u64 	%rd8, [_Z15tiling_advancedILj128ELj128ELj8ELj256EEvPfS0_S0_iii_param_1];
	ld.param.u32 	%r7, [_Z15tiling_advancedILj128ELj128ELj8ELj256EEvPfS0_S0_iii_param_4];
	mov.u32 	%r9, %ctaid.y;
	mov.u32 	%r10, %ctaid.x;
	mov.u32 	%r1, %tid.x;
	shr.u32 	%r2, %r1, 1;
	shl.b32 	%r3, %r9, 7;
	shl.b32 	%r4, %r10, 7;
	setp.lt.s32 	%p1, %r7, 1;
	mov.f32 	%f357, 0f00000000;
	mov.f32 	%f358, %f357;
	mov.f32 	%f359, %f357;
	mov.f32 	%f360, %f357;
	mov.f32 	%f361, %f357;
	mov.f32 	%f362, %f357;
	mov.f32 	%f363, %f357;
	mov.f32 	%f364, %f357;
	mov.f32 	%f365, %f357;
	mov.f32 	%f366, %f357;
	mov.f32 	%f367, %f357;
	mov.f32 	%f368, %f357;
	mov.f32 	%f369, %f357;
	mov.f32 	%f370, %f357;
	mov.f32 	%f371, %f357;
	mov.f32 	%f372, %f357;
	mov.f32 	%f373, %f357;
	mov.f32 	%f374, %f357;
	mov.f32 	%f375, %f357;
	mov.f32 	%f376, %f357;
	mov.f32 	%f377, %f357;
	mov.f32 	%f378, %f357;
	mov.f32 	%f379, %f357;
	mov.f32 	%f380, %f357;
	mov.f32 	%f381, %f357;
	mov.f32 	%f382, %f357;
	mov.f32 	%f383, %f357;
	mov.f32 	%f384, %f357;
	mov.f32 	%f385, %f357;
	mov.f32 	%f386, %f357;
	mov.f32 	%f387, %f357;
	mov.f32 	%f388, %f357;
	mov.f32 	%f389, %f357;
	mov.f32 	%f390, %f357;
	mov.f32 	%f391, %f357;
	mov.f32 	%f392, %f357;
	mov.f32 	%f393, %f357;
	mov.f32 	%f394, %f357;
	mov.f32 	%f395, %f357;
	mov.f32 	%f396, %f357;
	mov.f32 	%f397, %f357;
	mov.f32 	%f398, %f357;
	mov.f32 	%f399, %f357;
	mov.f32 	%f400, %f357;
	mov.f32 	%f401, %f357;
	mov.f32 	%f402, %f357;
	mov.f32 	%f403, %f357;
	mov.f32 	%f404, %f357;
	mov.f32 	%f405, %f357;
	mov.f32 	%f406, %f357;
	mov.f32 	%f407, %f357;
	mov.f32 	%f408, %f357;
	mov.f32 	%f409, %f357;
	mov.f32 	%f410, %f357;
	mov.f32 	%f411, %f357;
	mov.f32 	%f412, %f357;
	mov.f32 	%f413, %f357;
	mov.f32 	%f414, %f357;
	mov.f32 	%f415, %f357;
	mov.f32 	%f416, %f357;
	mov.f32 	%f417, %f357;
	mov.f32 	%f418, %f357;
	mov.f32 	%f419, %f357;
	mov.f32 	%f420, %f357;
	@%p1 bra 	$L__BB3_3;
	ld.param.u32 	%r51, [_Z15tiling_advancedILj128ELj128ELj8ELj256EEvPfS0_S0_iii_param_5];
	ld.param.u32 	%r49, [_Z15tiling_advancedILj128ELj128ELj8ELj256EEvPfS0_S0_iii_param_4];
	mul.lo.s32 	%r12, %r49, %r3;
	and.b32  	%r13, %r1, 127;
	shr.u32 	%r14, %r1, 7;
	and.b32  	%r15, %r1, 1;
	mad.lo.s32 	%r16, %r49, %r2, %r15;
	mad.lo.s32 	%r17, %r51, %r14, %r13;
	mul.wide.u32 	%rd10, %r12, 4;
	mul.wide.u32 	%rd11, %r16, 4;
	add.s64 	%rd12, %rd10, %rd11;
	cvta.to.global.u64 	%rd13, %rd7;
	add.s64 	%rd55, %rd13, %rd12;
	mul.wide.s32 	%rd14, %r17, 4;
	mul.wide.u32 	%rd15, %r4, 4;
	add.s64 	%rd16, %rd14, %rd15;
	cvta.to.global.u64 	%rd17, %rd8;
	add.s64 	%rd54, %rd17, %rd16;
	mov.b32 	%r54, 0;
	mov.f32 	%f357, 0f00000000;
	mov.u32 	%r19, _ZZ15tiling_advancedILj128ELj128ELj8ELj256EEvPfS0_S0_iiiE6smem_a;
	shl.b32 	%r20, %r1, 2;
$L__BB3_2:
	ld.param.u32 	%r52, [_Z15tiling_advancedILj128ELj128ELj8ELj256EEvPfS0_S0_iii_param_5];
	ld.param.u32 	%r50, [_Z15tiling_advancedILj128ELj128ELj8ELj256EEvPfS0_S0_iii_param_4];
	ld.global.f32 	%f195, [%rd55];
	add.s32 	%r21, %r19, %r20;
	st.shared.f32 	[%r21], %f195;
	ld.global.f32 	%f196, [%rd54];
	mov.u32 	%r22, _ZZ15tiling_advancedILj128ELj128ELj8ELj256EEvPfS0_S0_iiiE6smem_b;
	add.s32 	%r23, %r22, %r20;
	st.shared.f32 	[%r23], %f196;
	bar.sync 	0;
	and.b32  	%r24, %r20, 4032;
	add.s32 	%r25, %r19, %r24;
	ld.shared.f32 	%f197, [%r25];
	shl.b32 	%r26, %r1, 5;
	and.b32  	%r27, %r26, 480;
	add.s32 	%r28, %r22, %r27;
	ld.shared.f32 	%f198, [%r28];
	ld.shared.f32 	%f199, [%r25+8];
	ld.shared.f32 	%f200, [%r28+4];
	ld.shared.f32 	%f201, [%r25+16];
	ld.shared.f32 	%f202, [%r28+8];
	ld.shared.f32 	%f203, [%r25+24];
	ld.shared.f32 	%f204, [%r28+12];
	ld.shared.f32 	%f205, [%r25+32];
	ld.shared.f32 	%f206, [%r28+16];
	ld.shared.f32 	%f207, [%r25+40];
	ld.shared.f32 	%f208, [%r28+20];
	ld.shared.f32 	%f209, [%r25+48];
	ld.shared.f32 	%f210, [%r28+24];
	ld.shared.f32 	%f211, [%r25+56];
	ld.shared.f32 	%f212, [%r28+28];
	fma.rn.f32 	%f213, %f197, %f198, %f420;
	fma.rn.f32 	%f214, %f197, %f200, %f419;
	fma.rn.f32 	%f215, %f197, %f202, %f418;
	fma.rn.f32 	%f216, %f197, %f204, %f417;
	fma.rn.f32 	%f217, %f197, %f206, %f416;
	fma.rn.f32 	%f218, %f197, %f208, %f415;
	fma.rn.f32 	%f219, %f197, %f210, %f414;
	fma.rn.f32 	%f220, %f197, %f212, %f413;
	fma.rn.f32 	%f221, %f199, %f198, %f412;
	fma.rn.f32 	%f222, %f199, %f200, %f411;
	fma.rn.f32 	%f223, %f199, %f202, %f410;
	fma.rn.f32 	%f224, %f199, %f204, %f409;
	fma.rn.f32 	%f225, %f199, %f206, %f408;
	fma.rn.f32 	%f226, %f199, %f208, %f407;
	fma.rn.f32 	%f227, %f199, %f210, %f406;
	fma.rn.f32 	%f228, %f199, %f212, %f405;
	fma.rn.f32 	%f229, %f201, %f198, %f404;
	fma.rn.f32 	%f230, %f201, %f200, %f403;
	fma.rn.f32 	%f231, %f201, %f202, %f402;
	fma.rn.f32 	%f232, %f201, %f204, %f401;
	fma.rn.f32 	%f233, %f201, %f206, %f400;
	fma.rn.f32 	%f234, %f201, %f208, %f399;
	fma.rn.f32 	%f235, %f201, %f210, %f398;
	fma.rn.f32 	%f236, %f201, %f212, %f397;
	fma.rn.f32 	%f237, %f203, %f198, %f396;
	fma.rn.f32 	%f238, %f203, %f200, %f395;
	fma.rn.f32 	%f239, %f203, %f202, %f394;
	fma.rn.f32 	%f240, %f203, %f204, %f393;
	fma.rn.f32 	%f241, %f203, %f206, %f392;
	fma.rn.f32 	%f242, %f203, %f208, %f391;
	fma.rn.f32 	%f243, %f203, %f210, %f390;
	fma.rn.f32 	%f244, %f203, %f212, %f389;
	fma.rn.f32 	%f245, %f205, %f198, %f388;
	fma.rn.f32 	%f246, %f205, %f200, %f387;
	fma.rn.f32 	%f247, %f205, %f202, %f386;
	fma.rn.f32 	%f248, %f205, %f204, %f385;
	fma.rn.f32 	%f249, %f205, %f206, %f384;
	fma.rn.f32 	%f250, %f205, %f208, %f383;
	fma.rn.f32 	%f251, %f205, %f210, %f382;
	fma.rn.f32 	%f252, %f205, %f212, %f381;
	fma.rn.f32 	%f253, %f207, %f198, %f380;
	fma.rn.f32 	%f254, %f207, %f200, %f379;
	fma.rn.f32 	%f255, %f207, %f202, %f378;
	fma.rn.f32 	%f256, %f207, %f204, %f377;
	fma.rn.f32 	%f257, %f207, %f206, %f376;
	fma.rn.f32 	%f258, %f207, %f208, %f375;
	fma.rn.f32 	%f259, %f207, %f210, %f374;
	fma.rn.f32 	%f260, %f207, %f212, %f373;
	fma.rn.f32 	%f261, %f209, %f198, %f372;
	fma.rn.f32 	%f262, %f209, %f200, %f371;
	fma.rn.f32 	%f263, %f209, %f202, %f370;
	fma.rn.f32 	%f264, %f209, %f204, %f369;
	fma.rn.f32 	%f265, %f209, %f206, %f368;
	fma.rn.f32 	%f266, %f209, %f208, %f367;
	fma.rn.f32 	%f267, %f209, %f210, %f366;
	fma.rn.f32 	%f268, %f209, %f212, %f365;
	fma.rn.f32 	%f269, %f211, %f198, %f364;
	fma.rn.f32 	%f270, %f211, %f200, %f363;
	fma.rn.f32 	%f271, %f211, %f202, %f362;
	fma.rn.f32 	%f272, %f211, %f204, %f361;
	fma.rn.f32 	%f273, %f211, %f206, %f360;
	fma.rn.f32 	%f274, %f211, %f208, %f359;
	fma.rn.f32 	%f275, %f211, %f210, %f358;
	fma.rn.f32 	%f276, %f211, %f212, %f357;
	ld.shared.f32 	%f277, [%r25+4];
	ld.shared.f32 	%f278, [%r28+512];
	ld.shared.f32 	%f279, [%r25+12];
	ld.shared.f32 	%f280, [%r28+516];
	ld.shared.f32 	%f281, [%r25+20];
	ld.shared.f32 	%f282, [%r28+520];
	ld.shared.f32 	%f283, [%r25+28];
	ld.shared.f32 	%f284, [%r28+524];
	ld.shared.f32 	%f285, [%r25+36];
	ld.shared.f32 	%f286, [%r28+528];
	ld.shared.f32 	%f287, [%r25+44];
	ld.shared.f32 	%f288, [%r28+532];
	ld.shared.f32 	%f289, [%r25+52];
	ld.shared.f32 	%f290, [%r28+536];
	ld.shared.f32 	%f291, [%r25+60];
	ld.shared.f32 	%f292, [%r28+540];
	fma.rn.f32 	%f420, %f277, %f278, %f213;
	fma.rn.f32 	%f419, %f277, %f280, %f214;
	fma.rn.f32 	%f418, %f277, %f282, %f215;
	fma.rn.f32 	%f417, %f277, %f284, %f216;
	fma.rn.f32 	%f416, %f277, %f286, %f217;
	fma.rn.f32 	%f415, %f277, %f288, %f218;
	fma.rn.f32 	%f414, %f277, %f290, %f219;
	fma.rn.f32 	%f413, %f277, %f292, %f220;
	fma.rn.f32 	%f412, %f279, %f278, %f221;
	fma.rn.f32 	%f411, %f279, %f280, %f222;
	fma.rn.f32 	%f410, %f279, %f282, %f223;
	fma.rn.f32 	%f409, %f279, %f284, %f224;
	fma.rn.f32 	%f408, %f279, %f286, %f225;
	fma.rn.f32 	%f407, %f279, %f288, %f226;
	fma.rn.f32 	%f406, %f279, %f290, %f227;
	fma.rn.f32 	%f405, %f279, %f292, %f228;
	fma.rn.f32 	%f404, %f281, %f278, %f229;
	fma.rn.f32 	%f403, %f281, %f280, %f230;
	fma.rn.f32 	%f402, %f281, %f282, %f231;
	fma.rn.f32 	%f401, %f281, %f284, %f232;
	fma.rn.f32 	%f400, %f281, %f286, %f233;
	fma.rn.f32 	%f399, %f281, %f288, %f234;
	fma.rn.f32 	%f398, %f281, %f290, %f235;
	fma.rn.f32 	%f397, %f281, %f292, %f236;
	fma.rn.f32 	%f396, %f283, %f278, %f237;
	fma.rn.f32 	%f395, %f283, %f280, %f238;
	fma.rn.f32 	%f394, %f283, %f282, %f239;
	fma.rn.f32 	%f393, %f283, %f284, %f240;
	fma.rn.f32 	%f392, %f283, %f286, %f241;
	fma.rn.f32 	%f391, %f283, %f288, %f242;
	fma.rn.f32 	%f390, %f283, %f290, %f243;
	fma.rn.f32 	%f389, %f283, %f292, %f244;
	fma.rn.f32 	%f388, %f285, %f278, %f245;
	fma.rn.f32 	%f387, %f285, %f280, %f246;
	fma.rn.f32 	%f386, %f285, %f282, %f247;
	fma.rn.f32 	%f385, %f285, %f284, %f248;
	fma.rn.f32 	%f384, %f285, %f286, %f249;
	fma.rn.f32 	%f383, %f285, %f288, %f250;
	fma.rn.f32 	%f382, %f285, %f290, %f251;
	fma.rn.f32 	%f381, %f285, %f292, %f252;
	fma.rn.f32 	%f380, %f287, %f278, %f253;
	fma.rn.f32 	%f379, %f287, %f280, %f254;
	fma.rn.f32 	%f378, %f287, %f282, %f255;
	fma.rn.f32 	%f377, %f287, %f284, %f256;
	fma.rn.f32 	%f376, %f287, %f286, %f257;
	fma.rn.f32 	%f375, %f287, %f288, %f258;
	fma.rn.f32 	%f374, %f287, %f290, %f259;
	fma.rn.f32 	%f373, %f287, %f292, %f260;
	fma.rn.f32 	%f372, %f289, %f278, %f261;
	fma.rn.f32 	%f371, %f289, %f280, %f262;
	fma.rn.f32 	%f370, %f289, %f282, %f263;
	fma.rn.f32 	%f369, %f289, %f284, %f264;
	fma.rn.f32 	%f368, %f289, %f286, %f265;
	fma.rn.f32 	%f367, %f289, %f288, %f266;
	fma.rn.f32 	%f366, %f289, %f290, %f267;
	fma.rn.f32 	%f365, %f289, %f292, %f268;
	fma.rn.f32 	%f364, %f291, %f278, %f269;
	fma.rn.f32 	%f363, %f291, %f280, %f270;
	fma.rn.f32 	%f362, %f291, %f282, %f271;
	fma.rn.f32 	%f361, %f291, %f284, %f272;
	fma.rn.f32 	%f360, %f291, %f286, %f273;
	fma.rn.f32 	%f359, %f291, %f288, %f274;
	fma.rn.f32 	%f358, %f291, %f290, %f275;
	fma.rn.f32 	%f357, %f291, %f292, %f276;
	bar.sync 	0;
	add.s32 	%r54, %r54, 2;
	add.s64 	%rd55, %rd55, 8;
	shl.b32 	%r29, %r52, 1;
	mul.wide.s32 	%rd18, %r29, 4;
	add.s64 	%rd54, %rd54, %rd18;
	setp.lt.s32 	%p2, %r54, %r50;
	@%p2 bra 	$L__BB3_2;
$L__BB3_3:
	ld.param.u32 	%r53, [_Z15tiling_advancedILj128ELj128ELj8ELj256EEvPfS0_S0_iii_param_5];
	ld.param.u64 	%rd53, [_Z15tiling_advancedILj128ELj128ELj8ELj256EEvPfS0_S0_iii_param_2];
	mov.u32 	%r30, %ctaid.y;
	mul.lo.s32 	%r31, %r30, %r53;
	shl.b32 	%r32, %r31, 7;
	mov.u32 	%r33, %ctaid.x;
	shl.b32 	%r34, %r33, 7;
	add.s32 	%r35, %r32, %r34;
	cvt.u64.u32 	%rd19, %r35;
	cvta.to.global.u64 	%rd20, %rd53;
	mov.u32 	%r36, %tid.x;
	shr.u32 	%r37, %r36, 1;
	and.b32  	%r38, %r37, 504;
	shl.b32 	%r39, %r36, 3;
	and.b32  	%r40, %r39, 120;
	mad.lo.s32 	%r41, %r38, %r53, %r40;
	cvt.s64.s32 	%rd21, %r41;
	add.s64 	%rd22, %rd21, %rd19;
	shl.b64 	%rd23, %rd22, 2;
	add.s64 	%rd24, %rd20, %rd23;
	st.global.f32 	[%rd24], %f420;
	st.global.f32 	[%rd24+4], %f419;
	st.global.f32 	[%rd24+8], %f418;
	st.global.f32 	[%rd24+12], %f417;
	st.global.f32 	[%rd24+16], %f416;
	st.global.f32 	[%rd24+20], %f415;
	st.global.f32 	[%rd24+24], %f414;
	st.global.f32 	[%rd24+28], %f413;
	add.s32 	%r42, %r41, %r53;
	cvt.s64.s32 	%rd25, %r42;
	add.s64 	%rd26, %rd25, %rd19;
	shl.b64 	%rd27, %rd26, 2;
	add.s64 	%rd28, %rd20, %rd27;
	st.global.f32 	[%rd28], %f412;
	st.global.f32 	[%rd28+4], %f411;
	st.global.f32 	[%rd28+8], %f410;
	st.global.f32 	[%rd28+12], %f409;
	st.global.f32 	[%rd28+16], %f408;
	st.global.f32 	[%rd28+20], %f407;
	st.global.f32 	[%rd28+24], %f406;
	st.global.f32 	[%rd28+28], %f405;
	add.s32 	%r43, %r42, %r53;
	cvt.s64.s32 	%rd29, %r43;
	add.s64 	%rd30, %rd29, %rd19;
	shl.b64 	%rd31, %rd30, 2;
	add.s64 	%rd32, %rd20, %rd31;
	st.global.f32 	[%rd32], %f404;
	st.global.f32 	[%rd32+4], %f403;
	st.global.f32 	[%rd32+8], %f402;
	st.global.f32 	[%rd32+12], %f401;
	st.global.f32 	[%rd32+16], %f400;
	st.global.f32 	[%rd32+20], %f399;
	st.global.f32 	[%rd32+24], %f398;
	st.global.f32 	[%rd32+28], %f397;
	add.s32 	%r44, %r43, %r53;
	cvt.s64.s32 	%rd33, %r44;
	add.s64 	%rd34, %rd33, %rd19;
	shl.b64 	%rd35, %rd34, 2;
	add.s64 	%rd36, %rd20, %rd35;
	st.global.f32 	[%rd36], %f396;
	st.global.f32 	[%rd36+4], %f395;
	st.global.f32 	[%rd36+8], %f394;
	st.global.f32 	[%rd36+12], %f393;
	st.global.f32 	[%rd36+16], %f392;
	st.global.f32 	[%rd36+20], %f391;
	st.global.f32 	[%rd36+24], %f390;
	st.global.f32 	[%rd36+28], %f389;
	add.s32 	%r45, %r44, %r53;
	cvt.s64.s32 	%rd37, %r45;
	add.s64 	%rd38, %rd37, %rd19;
	shl.b64 	%rd39, %rd38, 2;
	add.s64 	%rd40, %rd20, %rd39;
	st.global.f32 	[%rd40], %f388;
	st.global.f32 	[%rd40+4], %f387;
	st.global.f32 	[%rd40+8], %f386;
	st.global.f32 	[%rd40+12], %f385;
	st.global.f32 	[%rd40+16], %f384;
	st.global.f32 	[%rd40+20], %f383;
	st.global.f32 	[%rd40+24], %f382;
	st.global.f32 	[%rd40+28], %f381;
	add.s32 	%r46, %r45, %r53;
	cvt.s64.s32 	%rd41, %r46;
	add.s64 	%rd42, %rd41, %rd19;
	shl.b64 	%rd43, %rd42, 2;
	add.s64 	%rd44, %rd20, %rd43;
	st.global.f32 	[%rd44], %f380;
	st.global.f32 	[%rd44+4], %f379;
	st.global.f32 	[%rd44+8], %f378;
	st.global.f32 	[%rd44+12], %f377;
	st.global.f32 	[%rd44+16], %f376;
	st.global.f32 	[%rd44+20], %f375;
	st.global.f32 	[%rd44+24], %f374;
	st.global.f32 	[%rd44+28], %f373;
	add.s32 	%r47, %r46, %r53;
	cvt.s64.s32 	%rd45, %r47;
	add.s64 	%rd46, %rd45, %rd19;
	shl.b64 	%rd47, %rd46, 2;
	add.s64 	%rd48, %rd20, %rd47;
	st.global.f32 	[%rd48], %f372;
	st.global.f32 	[%rd48+4], %f371;
	st.global.f32 	[%rd48+8], %f370;
	st.global.f32 	[%rd48+12], %f369;
	st.global.f32 	[%rd48+16], %f368;
	st.global.f32 	[%rd48+20], %f367;
	st.global.f32 	[%rd48+24], %f366;
	st.global.f32 	[%rd48+28], %f365;
	add.s32 	%r48, %r47, %r53;
	cvt.s64.s32 	%rd49, %r48;
	add.s64 	%rd50, %rd49, %rd19;
	shl.b64 	%rd51, %rd50, 2;
	add.s64 	%rd52, %rd20, %rd51;
	st.global.f32 	[%rd52], %f364;
	st.global.f32 	[%rd52+4], %f363;
	st.global.f32 	[%rd52+8], %f362;
	st.global.f32 	[%rd52+12], %f361;
	st.global.f32 	[%rd52+16], %f360;
	st.global.f32 	[%rd52+20], %f359;
	st.global.f32 	[%rd52+24], %f358;
	st.global.f32 	[%rd52+28], %f357;
	ret;

}
	// .globl	_Z20tiling_advanced_vec4ILj128ELj128ELj8ELj256EEvPfS0_S0_iii
.visible .entry _Z20tiling_advanced_vec4ILj128ELj128ELj8ELj256EEvPfS0_S0_iii(
	.param .u64 .ptr .align 1 _Z20tiling_advanced_vec4ILj128ELj128ELj8ELj256EEvPfS0_S0_iii_param_0,
	.param .u64 .ptr .align 1 _Z20tiling_advanced_vec4ILj128ELj128ELj8ELj256EEvPfS0_S0_iii_param_1,
	.param .u64 .ptr .align 1 _Z20tiling_advanced_vec4ILj128ELj128ELj8ELj256EEvPfS0_S0_iii_param_2,
	.param .u32 _Z20tiling_advanced_vec4ILj128ELj128ELj8ELj256EEvPfS0_S0_iii_param_3,
	.param .u32 _Z20tiling_advanced_vec4ILj128ELj128ELj8ELj256EEvPfS0_S0_iii_param_4,
	.param .u32 _Z20tiling_advanced_vec4ILj128ELj128ELj8ELj256EEvPfS0_S0_iii_param_5
)
{
	.reg .pred 	%p<3>;
	.reg .b32 	%r<56>;
	.reg .b32 	%f<907>;
	.reg .b64 	%rd<56>;
	// demoted variable
	.shared .align 4 .b8 _ZZ20tiling_advanced_vec4ILj128ELj128ELj8ELj256EEvPfS0_S0_iiiE6smem_a[4096];
	// demoted variable
	.shared .align 4 .b8 _ZZ20tiling_advanced_vec4ILj128ELj128ELj8ELj256EEvPfS0_S0_iiiE6smem_b[4096];
	ld.param.u64 	%rd7, [_Z20tiling_advanced_vec4ILj128ELj128ELj8ELj256EEvPfS0_S0_iii_param_0];
	ld.param.u64 	%rd8, [_Z20tiling_advanced_vec4ILj128ELj128ELj8ELj256EEvPfS0_S0_iii_param_1];
	ld.param.u32 	%r7, [_Z20tiling_advanced_vec4ILj128ELj128ELj8ELj256EEvPfS0_S0_iii_param_4];
	mov.u32 	%r9, %ctaid.y;
	mov.u32 	%r10, %ctaid.x;
	mov.u32 	%r1, %tid.x;
	shr.u32 	%r2, %r1, 1;
	shl.b32 	%r3, %r9, 7;
	shl.b32 	%r4, %r10, 7;
	setp.lt.s32 	%p1, %r7, 1;
	mov.f32 	%f843, 0f00000000;
	mov.f32 	%f844, %f843;
	mov.f32 	%f845, %f843;
	mov.f32 	%f846, %f843;
	mov.f32 	%f847, %f843;
	mov.f32 	%f848, %f843;
	mov.f32 	%f849, %f843;
	mov.f32 	%f850, %f843;
	mov.f32 	%f851, %f843;
	mov.f32 	%f852, %f843;
	mov.f32 	%f853, %f843;
	mov.f32 	%f854, %f843;
	mov.f32 	%f855, %f843;
	mov.f32 	%f856, %f843;
	mov.f32 	%f857, %f843;
	mov.f32 	%f858, %f843;
	mov.f32 	%f859, %f843;
	mov.f32 	%f860, %f843;
	mov.f32 	%f861, %f843;
	mov.f32 	%f862, %f843;
	mov.f32 	%f863, %f843;
	mov.f32 	%f864, %f843;
	mov.f32 	%f865, %f843;
	mov.f32 	%f866, %f843;
	mov.f32 	%f867, %f843;
	mov.f32 	%f868, %f843;
	mov.f32 	%f869, %f843;
	mov.f32 	%f870, %f843;
	mov.f32 	%f871, %f843;
	mov.f32 	%f872, %f843;
	mov.f32 	%f873, %f843;
	mov.f32 	%f874, %f843;
	mov.f32 	%f875, %f843;
	mov.f32 	%f876, %f843;
	mov.f32 	%f877, %f843;
	mov.f32 	%f878, %f843;
	mov.f32 	%f879, %f843;
	mov.f32 	%f880, %f843;
	mov.f32 	%f881, %f843;
	mov.f32 	%f882, %f843;
	mov.f32 	%f883, %f843;
	mov.f32 	%f884, %f843;
	mov.f32 	%f885, %f843;
	mov.f32 	%f886, %f843;
	mov.f32 	%f887, %f843;
	mov.f32 	%f888, %f843;
	mov.f32 	%f889, %f843;
	mov.f32 	%f890, %f843;
	mov.f32 	%f891, %f843;
	mov.f32 	%f892, %f843;
	mov.f32 	%f893, %f843;
	mov.f32 	%f894, %f843;
	mov.f32 	%f895, %f843;
	mov.f32 	%f896, %f843;
	mov.f32 	%f897, %f843;
	mov.f32 	%f898, %f843;
	mov.f32 	%f899, %f843;
	mov.f32 	%f900, %f843;
	mov.f32 	%f901, %f843;
	mov.f32 	%f902, %f843;
	mov.f32 	%f903, %f843;
	mov.f32 	%f904, %f843;
	mov.f32 	%f905, %f843;
	mov.f32 	%f906, %f843;
	@%p1 bra 	$L__BB4_3;
	ld.param.u32 	%r52, [_Z20tiling_advanced_vec4ILj128ELj128ELj8ELj256EEvPfS0_S0_iii_param_5];
	ld.param.u32 	%r50, [_Z20tiling_advanced_vec4ILj128ELj128ELj8ELj256EEvPfS0_S0_iii_param_4];
	mul.lo.s32 	%r12, %r50, %r3;
	shl.b32 	%r13, %r1, 2;
	and.b32  	%r14, %r13, 124;
	shr.u32 	%r15, %r1, 5;
	and.b32  	%r16, %r13, 4;
	mad.lo.s32 	%r17, %r50, %r2, %r16;
	mad.lo.s32 	%r18, %r52, %r15, %r14;
	mul.wide.u32 	%rd10, %r12, 4;
	mul.wide.u32 	%rd11, %r17, 4;
	add.s64 	%rd12, %rd10, %rd11;
	cvta.to.global.u64 	%rd13, %rd7;
	add.s64 	%rd55, %rd13, %rd12;
	mul.wide.s32 	%rd14, %r18, 4;
	mul.wide.u32 	%rd15, %r4, 4;
	add.s64 	%rd16, %rd14, %rd15;
	cvta.to.global.u64 	%rd17, %rd8;
	add.s64 	%rd54, %rd17, %rd16;
	mov.b32 	%r55, 0;
	mov.f32 	%f843, 0f00000000;
	mov.u32 	%r20, _ZZ20tiling_advanced_vec4ILj128ELj128ELj8ELj256EEvPfS0_S0_iiiE6smem_a;
$L__BB4_2:
	ld.param.u32 	%r53, [_Z20tiling_advanced_vec4ILj128ELj128ELj8ELj256EEvPfS0_S0_iii_param_5];
	ld.param.u32 	%r51, [_Z20tiling_advanced_vec4ILj128ELj128ELj8ELj256EEvPfS0_S0_iii_param_4];
	ld.global.v4.f32 	{%f195, %f196, %f197, %f198}, [%rd55];
	shl.b32 	%r21, %r1, 4;
	add.s32 	%r22, %r20, %r21;
	st.shared.v4.f32 	[%r22], {%f195, %f196, %f197, %f198};
	ld.global.v4.f32 	{%f199, %f200, %f201, %f202}, [%rd54];
	mov.u32 	%r23, _ZZ20tiling_advanced_vec4ILj128ELj128ELj8ELj256EEvPfS0_S0_iiiE6smem_b;
	add.s32 	%r24, %r23, %r21;
	st.shared.v4.f32 	[%r24], {%f199, %f200, %f201, %f202};
	bar.sync 	0;
	and.b32  	%r25, %r21, 16128;
	add.s32 	%r26, %r20, %r25;
	ld.shared.f32 	%f203, [%r26];
	shl.b32 	%r27, %r1, 5;
	and.b32  	%r28, %r27, 480;
	add.s32 	%r29, %r23, %r28;
	ld.shared.f32 	%f204, [%r29];
	ld.shared.f32 	%f205, [%r26+32];
	ld.shared.f32 	%f206, [%r29+4];
	ld.shared.f32 	%f207, [%r26+64];
	ld.shared.f32 	%f208, [%r29+8];
	ld.shared.f32 	%f209, [%r26+96];
	ld.shared.f32 	%f210, [%r29+12];
	ld.shared.f32 	%f211, [%r26+128];
	ld.shared.f32 	%f212, [%r29+16];
	ld.shared.f32 	%f213, [%r26+160];
	ld.shared.f32 	%f214, [%r29+20];
	ld.shared.f32 	%f215, [%r26+192];
	ld.shared.f32 	%f216, [%r29+24];
	ld.shared.f32 	%f217, [%r26+224];
	ld.shared.f32 	%f218, [%r29+28];
	fma.rn.f32 	%f219, %f203, %f204, %f906;
	fma.rn.f32 	%f220, %f203, %f206, %f905;
	fma.rn.f32 	%f221, %f203, %f208, %f904;
	fma.rn.f32 	%f222, %f203, %f210, %f903;
	fma.rn.f32 	%f223, %f203, %f212, %f902;
	fma.rn.f32 	%f224, %f203, %f214, %f901;
	fma.rn.f32 	%f225, %f203, %f216, %f900;
	fma.rn.f32 	%f226, %f203, %f218, %f899;
	fma.rn.f32 	%f227, %f205, %f204, %f898;
	fma.rn.f32 	%f228, %f205, %f206, %f897;
	fma.rn.f32 	%f229, %f205, %f208, %f896;
	fma.rn.f32 	%f230, %f205, %f210, %f895;
	fma.rn.f32 	%f231, %f205, %f212, %f894;
	fma.rn.f32 	%f232, %f205, %f214, %f893;
	fma.rn.f32 	%f233, %f205, %f216, %f892;
	fma.rn.f32 	%f234, %f205, %f218, %f891;
	fma.rn.f32 	%f235, %f207, %f204, %f890;
	fma.rn.f32 	%f236, %f207, %f206, %f889;
	fma.rn.f32 	%f237, %f207, %f208, %f888;
	fma.rn.f32 	%f238, %f207, %f210, %f887;
	fma.rn.f32 	%f239, %f207, %f212, %f886;
	fma.rn.f32 	%f240, %f207, %f214, %f885;
	fma.rn.f32 	%f241, %f207, %f216, %f884;
	fma.rn.f32 	%f242, %f207, %f218, %f883;
	fma.rn.f32 	%f243, %f209, %f204, %f882;
	fma.rn.f32 	%f244, %f209, %f206, %f881;
	fma.rn.f32 	%f245, %f209, %f208, %f880;
	fma.rn.f32 	%f246, %f209, %f210, %f879;
	fma.rn.f32 	%f247, %f209, %f212, %f878;
	fma.rn.f32 	%f248, %f209, %f214, %f877;
	fma.rn.f32 	%f249, %f209, %f216, %f876;
	fma.rn.f32 	%f250, %f209, %f218, %f875;
	fma.rn.f32 	%f251, %f211, %f204, %f874;
	fma.rn.f32 	%f252, %f211, %f206, %f873;
	fma.rn.f32 	%f253, %f211, %f208, %f872;
	fma.rn.f32 	%f254, %f211, %f210, %f871;
	fma.rn.f32 	%f255, %f211, %f212, %f870;
	fma.rn.f32 	%f256, %f211, %f214, %f869;
	fma.rn.f32 	%f257, %f211, %f216, %f868;
	fma.rn.f32 	%f258, %f211, %f218, %f867;
	fma.rn.f32 	%f259, %f213, %f204, %f866;
	fma.rn.f32 	%f260, %f213, %f206, %f865;
	fma.rn.f32 	%f261, %f213, %f208, %f864;
	fma.rn.f32 	%f262, %f213, %f210, %f863;
	fma.rn.f32 	%f263, %f213, %f212, %f862;
	fma.rn.f32 	%f264, %f213, %f214, %f861;
	fma.rn.f32 	%f265, %f213, %f216, %f860;
	fma.rn.f32 	%f266, %f213, %f218, %f859;
	fma.rn.f32 	%f267, %f215, %f204, %f858;
	fma.rn.f32 	%f268, %f215, %f206, %f857;
	fma.rn.f32 	%f269, %f215, %f208, %f856;
	fma.rn.f32 	%f270, %f215, %f210, %f855;
	fma.rn.f32 	%f271, %f215, %f212, %f854;
	fma.rn.f32 	%f272, %f215, %f214, %f853;
	fma.rn.f32 	%f273, %f215, %f216, %f852;
	fma.rn.f32 	%f274, %f215, %f218, %f851;
	fma.rn.f32 	%f275, %f217, %f204, %f850;
	fma.rn.f32 	%f276, %f217, %f206, %f849;
	fma.rn.f32 	%f277, %f217, %f208, %f848;
	fma.rn.f32 	%f278, %f217, %f210, %f847;
	fma.rn.f32 	%f279, %f217, %f212, %f846;
	fma.rn.f32 	%f280, %f217, %f214, %f845;
	fma.rn.f32 	%f281, %f217, %f216, %f844;
	fma.rn.f32 	%f282, %f217, %f218, %f843;
	ld.shared.f32 	%f283, [%r26+4];
	ld.shared.f32 	%f284, [%r29+512];
	ld.shared.f32 	%f285, [%r26+36];
	ld.shared.f32 	%f286, [%r29+516];
	ld.shared.f32 	%f287, [%r26+68];
	ld.shared.f32 	%f288, [%r29+520];
	ld.shared.f32 	%f289, [%r26+100];
	ld.shared.f32 	%f290, [%r29+524];
	ld.shared.f32 	%f291, [%r26+132];
	ld.shared.f32 	%f292, [%r29+528];
	ld.shared.f32 	%f293, [%r26+164];
	ld.shared.f32 	%f294, [%r29+532];
	ld.shared.f32 	%f295, [%r26+196];
	ld.shared.f32 	%f296, [%r29+536];
	ld.shared.f32 	%f297, [%r26+228];
	ld.shared.f32 	%f298, [%r29+540];
	fma.rn.f32 	%f299, %f283, %f284, %f219;
	fma.rn.f32 	%f300, %f283, %f286, %f220;
	fma.rn.f32 	%f301, %f283, %f288, %f221;
	fma.rn.f32 	%f302, %f283, %f290, %f222;
	fma.rn.f32 	%f303, %f283, %f292, %f223;
	fma.rn.f32 	%f304, %f283, %f294, %f224;
	fma.rn.f32 	%f305, %f283, %f296, %f225;
	fma.rn.f32 	%f306, %f283, %f298, %f226;
	fma.rn.f32 	%f307, %f285, %f284, %f227;
	fma.rn.f32 	%f308, %f285, %f286, %f228;
	fma.rn.f32 	%f309, %f285, %f288, %f229;
	fma.rn.f32 	%f310, %f285, %f290, %f230;
	fma.rn.f32 	%f311, %f285, %f292, %f231;
	fma.rn.f32 	%f312, %f285, %f294, %f232;
	fma.rn.f32 	%f313, %f285, %f296, %f233;
	fma.rn.f32 	%f314, %f285, %f298, %f234;
	fma.rn.f32 	%f315, %f287, %f284, %f235;
	fma.rn.f32 	%f316, %f287, %f286, %f236;
	fma.rn.f32 	%f317, %f287, %f288, %f237;
	fma.rn.f32 	%f318, %f287, %f290, %f238;
	fma.rn.f32 	%f319, %f287, %f292, %f239;
	fma.rn.f32 	%f320, %f287, %f294, %f240;
	fma.rn.f32 	%f321, %f287, %f296, %f241;
	fma.rn.f32 	%f322, %f287, %f298, %f242;
	fma.rn.f32 	%f323, %f289, %f284, %f243;
	fma.rn.f32 	%f324, %f289, %f286, %f244;
	fma.rn.f32 	%f325, %f289, %f288, %f245;
	fma.rn.f32 	%f326, %f289, %f290, %f246;
	fma.rn.f32 	%f327, %f289, %f292, %f247;
	fma.rn.f32 	%f328, %f289, %f294, %f248;
	fma.rn.f32 	%f329, %f289, %f296, %f249;
	fma.rn.f32 	%f330, %f289, %f298, %f250;
	fma.rn.f32 	%f331, %f291, %f284, %f251;
	fma.rn.f32 	%f332, %f291, %f286, %f252;
	fma.rn.f32 	%f333, %f291, %f288, %f253;
	fma.rn.f32 	%f334, %f291, %f290, %f254;
	fma.rn.f32 	%f335, %f291, %f292, %f255;
	fma.rn.f32 	%f336, %f291, %f294, %f256;
	fma.rn.f32 	%f337, %f291, %f296, %f257;
	fma.rn.f32 	%f338, %f291, %f298, %f258;
	fma.rn.f32 	%f339, %f293, %f284, %f259;
	fma.rn.f32 	%f340, %f293, %f286, %f260;
	fma.rn.f32 	%f341, %f293, %f288, %f261;
	fma.rn.f32 	%f342, %f293, %f290, %f262;
	fma.rn.f32 	%f343, %f293, %f292, %f263;
	fma.rn.f32 	%f344, %f293, %f294, %f264;
	fma.rn.f32 	%f345, %f293, %f296, %f265;
	fma.rn.f32 	%f346, %f293, %f298, %f266;
	fma.rn.f32 	%f347, %f295, %f284, %f267;
	fma.rn.f32 	%f348, %f295, %f286, %f268;
	fma.rn.f32 	%f349, %f295, %f288, %f269;
	fma.rn.f32 	%f350, %f295, %f290, %f270;
	fma.rn.f32 	%f351, %f295, %f292, %f271;
	fma.rn.f32 	%f352, %f295, %f294, %f272;
	fma.rn.f32 	%f353, %f295, %f296, %f273;
	fma.rn.f32 	%f354, %f295, %f298, %f274;
	fma.rn.f32 	%f355, %f297, %f284, %f275;
	fma.rn.f32 	%f356, %f297, %f286, %f276;
	fma.rn.f32 	%f357, %f297, %f288, %f277;
	fma.rn.f32 	%f358, %f297, %f290, %f278;
	fma.rn.f32 	%f359, %f297, %f292, %f279;
	fma.rn.f32 	%f360, %f297, %f294, %f280;
	fma.rn.f32 	%f361, %f297, %f296, %f281;
	fma.rn.f32 	%f362, %f297, %f298, %f282;
	ld.shared.f32 	%f363, [%r26+8];
	ld.shared.f32 	%f364, [%r29+1024];
	ld.shared.f32 	%f365, [%r26+40];
	ld.shared.f32 	%f366, [%r29+1028];
	ld.shared.f32 	%f367, [%r26+72];
	ld.shared.f32 	%f368, [%r29+1032];
	ld.shared.f32 	%f369, [%r26+104];
	ld.shared.f32 	%f370, [%r29+1036];
	ld.shared.f32 	%f371, [%r26+136];
	ld.shared.f32 	%f372, [%r29+1040];
	ld.shared.f32 	%f373, [%r26+168];
	ld.shared.f32 	%f374, [%r29+1044];
	ld.shared.f32 	%f375, [%r26+200];
	ld.shared.f32 	%f376, [%r29+1048];
	ld.shared.f32 	%f377, [%r26+232];
	ld.shared.f32 	%f378, [%r29+1052];
	fma.rn.f32 	%f379, %f363, %f364, %f299;
	fma.rn.f32 	%f380, %f363, %f366, %f300;
	fma.rn.f32 	%f381, %f363, %f368, %f301;
	fma.rn.f32 	%f382, %f363, %f370, %f302;
	fma.rn.f32 	%f383, %f363, %f372, %f303;
	fma.rn.f32 	%f384, %f363, %f374, %f304;
	fma.rn.f32 	%f385, %f363, %f376, %f305;
	fma.rn.f32 	%f386, %f363, %f378, %f306;
	fma.rn.f32 	%f387, %f365, %f364, %f307;
	fma.rn.f32 	%f388, %f365, %f366, %f308;
	fma.rn.f32 	%f389, %f365, %f368, %f309;
	fma.rn.f32 	%f390, %f365, %f370, %f310;
	fma.rn.f32 	%f391, %f365, %f372, %f311;
	fma.rn.f32 	%f392, %f365, %f374, %f312;
	fma.rn.f32 	%f393, %f365, %f376, %f313;
	fma.rn.f32 	%f394, %f365, %f378, %f314;
	fma.rn.f32 	%f395, %f367, %f364, %f315;
	fma.rn.f32 	%f396, %f367, %f366, %f316;
	fma.rn.f32 	%f397, %f367, %f368, %f317;
	fma.rn.f32 	%f398, %f367, %f370, %f318;
	fma.rn.f32 	%f399, %f367, %f372, %f319;
	fma.rn.f32 	%f400, %f367, %f374, %f320;
	fma.rn.f32 	%f401, %f367, %f376, %f321;
	fma.rn.f32 	%f402, %f367, %f378, %f322;
	fma.rn.f32 	%f403, %f369, %f364, %f323;
	fma.rn.f32 	%f404, %f369, %f366, %f324;
	fma.rn.f32 	%f405, %f369, %f368, %f325;
	fma.rn.f32 	%f406, %f369, %f370, %f326;
	fma.rn.f32 	%f407, %f369, %f372, %f327;
	fma.rn.f32 	%f408, %f369, %f374, %f328;
	fma.rn.f32 	%f409, %f369, %f376, %f329;
	fma.rn.f32 	%f410, %f369, %f378, %f330;
	fma.rn.f32 	%f411, %f371, %f364, %f331;
	fma.rn.f32 	%f412, %f371, %f366, %f332;
	fma.rn.f32 	%f413, %f371, %f368, %f333;
	fma.rn.f32 	%f414, %f371, %f370, %f334;
	fma.rn.f32 	%f415, %f371, %f372, %f335;
	fma.rn.f32 	%f416, %f371, %f374, %f336;
	fma.rn.f32 	%f417, %f371, %f376, %f337;
	fma.rn.f32 	%f418, %f371, %f378, %f338;
	fma.rn.f32 	%f419, %f373, %f364, %f339;
	fma.rn.f32 	%f420, %f373, %f366, %f340;
	fma.rn.f32 	%f421, %f373, %f368, %f341;
	fma.rn.f32 	%f422, %f373, %f370, %f342;
	fma.rn.f32 	%f423, %f373, %f372, %f343;
	fma.rn.f32 	%f424, %f373, %f374, %f344;
	fma.rn.f32 	%f425, %f373, %f376, %f345;
	fma.rn.f32 	%f426, %f373, %f378, %f346;
	fma.rn.f32 	%f427, %f375, %f364, %f347;
	fma.rn.f32 	%f428, %f375, %f366, %f348;
	fma.rn.f32 	%f429, %f375, %f368, %f349;
	fma.rn.f32 	%f430, %f375, %f370, %f350;
	fma.rn.f32 	%f431, %f375, %f372, %f351;
	fma.rn.f32 	%f432, %f375, %f374, %f352;
	fma.rn.f32 	%f433, %f375, %f376, %f353;
	fma.rn.f32 	%f434, %f375, %f378, %f354;
	fma.rn.f32 	%f435, %f377, %f364, %f355;
	fma.rn.f32 	%f436, %f377, %f366, %f356;
	fma.rn.f32 	%f437, %f377, %f368, %f357;
	fma.rn.f32 	%f438, %f377, %f370, %f358;
	fma.rn.f32 	%f439, %f377, %f372, %f359;
	fma.rn.f32 	%f440, %f377, %f374, %f360;
	fma.rn.f32 	%f441, %f377, %f376, %f361;
	fma.rn.f32 	%f442, %f377, %f378, %f362;
	ld.shared.f32 	%f443, [%r26+12];
	ld.shared.f32 	%f444, [%r29+1536];
	ld.shared.f32 	%f445, [%r26+44];
	ld.shared.f32 	%f446, [%r29+1540];
	ld.shared.f32 	%f447, [%r26+76];
	ld.shared.f32 	%f448, [%r29+1544];
	ld.shared.f32 	%f449, [%r26+108];
	ld.shared.f32 	%f450, [%r29+1548];
	ld.shared.f32 	%f451, [%r26+140];
	ld.shared.f32 	%f452, [%r29+1552];
	ld.shared.f32 	%f453, [%r26+172];
	ld.shared.f32 	%f454, [%r29+1556];
	ld.shared.f32 	%f455, [%r26+204];
	ld.shared.f32 	%f456, [%r29+1560];
	ld.shared.f32 	%f457, [%r26+236];
	ld.shared.f32 	%f458, [%r29+1564];
	fma.rn.f32 	%f459, %f443, %f444, %f379;
	fma.rn.f32 	%f460, %f443, %f446, %f380;
	fma.rn.f32 	%f461, %f443, %f448, %f381;
	fma.rn.f32 	%f462, %f443, %f450, %f382;
	fma.rn.f32 	%f463, %f443, %f452, %f383;
	fma.rn.f32 	%f464, %f443, %f454, %f384;
	fma.rn.f32 	%f465, %f443, %f456, %f385;
	fma.rn.f32 	%f466, %f443, %f458, %f386;
	fma.rn.f32 	%f467, %f445, %f444, %f387;
	fma.rn.f32 	%f468, %f445, %f446, %f388;
	fma.rn.f32 	%f469, %f445, %f448, %f389;
	fma.rn.f32 	%f470, %f445, %f450, %f390;
	fma.rn.f32 	%f471, %f445, %f452, %f391;
	fma.rn.f32 	%f472, %f445, %f454, %f392;
	fma.rn.f32 	%f473, %f445, %f456, %f393;
	fma.rn.f32 	%f474, %f445, %f458, %f394;
	fma.rn.f32 	%f475, %f447, %f444, %f395;
	fma.rn.f32 	%f476, %f447, %f446, %f396;
	fma.rn.f32 	%f477, %f447, %f448, %f397;
	fma.rn.f32 	%f478, %f447, %f450, %f398;
	fma.rn.f32 	%f479, %f447, %f452, %f399;
	fma.rn.f32 	%f480, %f447, %f454, %f400;
	fma.rn.f32 	%f481, %f447, %f456, %f401;
	fma.rn.f32 	%f482, %f447, %f458, %f402;
	fma.rn.f32 	%f483, %f449, %f444, %f403;
	fma.rn.f32 	%f484, %f449, %f446, %f404;
	fma.rn.f32 	%f485, %f449, %f448, %f405;
	fma.rn.f32 	%f486, %f449, %f450, %f406;
	fma.rn.f32 	%f487, %f449, %f452, %f407;
	fma.rn.f32 	%f488, %f449, %f454, %f408;
	fma.rn.f32 	%f489, %f449, %f456, %f409;
	fma.rn.f32 	%f490, %f449, %f458, %f410;
	fma.rn.f32 	%f491, %f451, %f444, %f411;
	fma.rn.f32 	%f492, %f451, %f446, %f412;
	fma.rn.f32 	%f493, %f451, %f448, %f413;
	fma.rn.f32 	%f494, %f451, %f450, %f414;
	fma.rn.f32 	%f495, %f451, %f452, %f415;
	fma.rn.f32 	%f496, %f451, %f454, %f416;
	fma.rn.f32 	%f497, %f451, %f456, %f417;
	fma.rn.f32 	%f498, %f451, %f458, %f418;
	fma.rn.f32 	%f499, %f453, %f444, %f419;
	fma.rn.f32 	%f500, %f453, %f446, %f420;
	fma.rn.f32 	%f501, %f453, %f448, %f421;
	fma.rn.f32 	%f502, %f453, %f450, %f422;
	fma.rn.f32 	%f503, %f453, %f452, %f423;
	fma.rn.f32 	%f504, %f453, %f454, %f424;
	fma.rn.f32 	%f505, %f453, %f456, %f425;
	fma.rn.f32 	%f506, %f453, %f458, %f426;
	fma.rn.f32 	%f507, %f455, %f444, %f427;
	fma.rn.f32 	%f508, %f455, %f446, %f428;
	fma.rn.f32 	%f509, %f455, %f448, %f429;
	fma.rn.f32 	%f510, %f455, %f450, %f430;
	fma.rn.f32 	%f511, %f455, %f452, %f431;
	fma.rn.f32 	%f512, %f455, %f454, %f432;
	fma.rn.f32 	%f513, %f455, %f456, %f433;
	fma.rn.f32 	%f514, %f455, %f458, %f434;
	fma.rn.f32 	%f515, %f457, %f444, %f435;
	fma.rn.f32 	%f516, %f457, %f446, %f436;
	fma.rn.f32 	%f517, %f457, %f448, %f437;
	fma.rn.f32 	%f518, %f457, %f450, %f438;
	fma.rn.f32 	%f519, %f457, %f452, %f439;
	fma.rn.f32 	%f520, %f457, %f454, %f440;
	fma.rn.f32 	%f521, %f457, %f456, %f441;
	fma.rn.f32 	%f522, %f457, %f458, %f442;
	ld.shared.f32 	%f523, [%r26+16];
	ld.shared.f32 	%f524, [%r29+2048];
	ld.shared.f32 	%f525, [%r26+48];
	ld.shared.f32 	%f526, [%r29+2052];
	ld.shared.f32 	%f527, [%r26+80];
	ld.shared.f32 	%f528, [%r29+2056];
	ld.shared.f32 	%f529, [%r26+112];
	ld.shared.f32 	%f530, [%r29+2060];
	ld.shared.f32 	%f531, [%r26+144];
	ld.shared.f32 	%f532, [%r29+2064];
	ld.shared.f32 	%f533, [%r26+176];
	ld.shared.f32 	%f534, [%r29+2068];
	ld.shared.f32 	%f535, [%r26+208];
	ld.shared.f32 	%f536, [%r29+2072];
	ld.shared.f32 	%f537, [%r26+240];
	ld.shared.f32 	%f538, [%r29+2076];
	fma.rn.f32 	%f539, %f523, %f524, %f459;
	fma.rn.f32 	%f540, %f523, %f526, %f460;
	fma.rn.f32 	%f541, %f523, %f528, %f461;
	fma.rn.f32 	%f542, %f523, %f530, %f462;
	fma.rn.f32 	%f543, %f523, %f532, %f463;
	fma.rn.f32 	%f544, %f523, %f534, %f464;
	fma.rn.f32 	%f545, %f523, %f536, %f465;
	fma.rn.f32 	%f546, %f523, %f538, %f466;
	fma.rn.f32 	%f547, %f525, %f524, %f467;
	fma.rn.f32 	%f548, %f525, %f526, %f468;
	fma.rn.f32 	%f549, %f525, %f528, %f469;
	fma.rn.f32 	%f550, %f525, %f530, %f470;
	fma.rn.f32 	%f551, %f525, %f532, %f471;
	fma.rn.f32 	%f552, %f525, %f534, %f472;
	fma.rn.f32 	%f553, %f525, %f536, %f473;
	fma.rn.f32 	%f554, %f525, %f538, %f474;
	fma.rn.f32 	%f555, %f527, %f524, %f475;
	fma.rn.f32 	%f556, %f527, %f526, %f476;
	fma.rn.f32 	%f557, %f527, %f528, %f477;
	fma.rn.f32 	%f558, %f527, %f530, %f478;
	fma.rn.f32 	%f559, %f527, %f532, %f479;
	fma.rn.f32 	%f560, %f527, %f534, %f480;
	fma.rn.f32 	%f561, %f527, %f536, %f481;
	fma.rn.f32 	%f562, %f527, %f538, %f482;
	fma.rn.f32 	%f563, %f529, %f524, %f483;
	fma.rn.f32 	%f564, %f529, %f526, %f484;
	fma.rn.f32 	%f565, %f529, %f528, %f485;
	fma.rn.f32 	%f566, %f529, %f530, %f486;
	fma.rn.f32 	%f567, %f529, %f532, %f487;
	fma.rn.f32 	%f568, %f529, %f534, %f488;
	fma.rn.f32 	%f569, %f529, %f536, %f489;
	fma.rn.f32 	%f570, %f529, %f538, %f490;
	fma.rn.f32 	%f571, %f531, %f524, %f491;
	fma.rn.f32 	%f572, %f531, %f526, %f492;
	fma.rn.f32 	%f573, %f531, %f528, %f493;
	fma.rn.f32 	%f574, %f531, %f530, %f494;
	fma.rn.f32 	%f575, %f531, %f532, %f495;
	fma.rn.f32 	%f576, %f531, %f534, %f496;
	fma.rn.f32 	%f577, %f531, %f536, %f497;
	fma.rn.f32 	%f578, %f531, %f538, %f498;
	fma.rn.f32 	%f579, %f533, %f524, %f499;
	fma.rn.f32 	%f580, %f533, %f526, %f500;
	fma.rn.f32 	%f581, %f533, %f528, %f501;
	fma.rn.f32 	%f582, %f533, %f530, %f502;
	fma.rn.f32 	%f583, %f533, %f532, %f503;
	fma.rn.f32 	%f584, %f533, %f534, %f504;
	fma.rn.f32 	%f585, %f533, %f536, %f505;
	fma.rn.f32 	%f586, %f533, %f538, %f506;
	fma.rn.f32 	%f587, %f535, %f524, %f507;
	fma.rn.f32 	%f588, %f535, %f526, %f508;
	fma.rn.f32 	%f589, %f535, %f528, %f509;
	fma.rn.f32 	%f590, %f535, %f530, %f510;
	fma.rn.f32 	%f591, %f535, %f532, %f511;
	fma.rn.f32 	%f592, %f535, %f534, %f512;
	fma.rn.f32 	%f593, %f535, %f536, %f513;
	fma.rn.f32 	%f594, %f535, %f538, %f514;
	fma.rn.f32 	%f595, %f537, %f524, %f515;
	fma.rn.f32 	%f596, %f537, %f526, %f516;
	fma.rn.f32 	%f597, %f537, %f528, %f517;
	fma.rn.f32 	%f598, %f537, %f530, %f518;
	fma.rn.f32 	%f599, %f537, %f532, %f519;
	fma.rn.f32 	%f600, %f537, %f534, %f520;
	fma.rn.f32 	%f601, %f537, %f536, %f521;
	fma.rn.f32 	%f602, %f537, %f538, %f522;
	ld.shared.f32 	%f603, [%r26+20];
	ld.shared.f32 	%f604, [%r29+2560];
	ld.shared.f32 	%f605, [%r26+52];
	ld.shared.f32 	%f606, [%r29+2564];
	ld.shared.f32 	%f607, [%r26+84];
	ld.shared.f32 	%f608, [%r29+2568];
	ld.shared.f32 	%f609, [%r26+116];
	ld.shared.f32 	%f610, [%r29+2572];
	ld.shared.f32 	%f611, [%r26+148];
	ld.shared.f32 	%f612, [%r29+2576];
	ld.shared.f32 	%f613, [%r26+180];
	ld.shared.f32 	%f614, [%r29+2580];
	ld.shared.f32 	%f615, [%r26+212];
	ld.shared.f32 	%f616, [%r29+2584];
	ld.shared.f32 	%f617, [%r26+244];
	ld.shared.f32 	%f618, [%r29+2588];
	fma.rn.f32 	%f619, %f603, %f604, %f539;
	fma.rn.f32 	%f620, %f603, %f606, %f540;
	fma.rn.f32 	%f621, %f603, %f608, %f541;
	fma.rn.f32 	%f622, %f603, %f610, %f542;
	fma.rn.f32 	%f623, %f603, %f612, %f543;
	fma.rn.f32 	%f624, %f603, %f614, %f544;
	fma.rn.f32 	%f625, %f603, %f616, %f545;
	fma.rn.f32 	%f626, %f603, %f618, %f546;
	fma.rn.f32 	%f627, %f605, %f604, %f547;
	fma.rn.f32 	%f628, %f605, %f606, %f548;
	fma.rn.f32 	%f629, %f605, %f608, %f549;
	fma.rn.f32 	%f630, %f605, %f610, %f550;
	fma.rn.f32 	%f631, %f605, %f612, %f551;
	fma.rn.f32 	%f632, %f605, %f614, %f552;
	fma.rn.f32 	%f633, %f605, %f616, %f553;
	fma.rn.f32 	%f634, %f605, %f618, %f554;
	fma.rn.f32 	%f635, %f607, %f604, %f555;
	fma.rn.f32 	%f636, %f607, %f606, %f556;
	fma.rn.f32 	%f637, %f607, %f608, %f557;
	fma.rn.f32 	%f638, %f607, %f610, %f558;
	fma.rn.f32 	%f639, %f607, %f612, %f559;
	fma.rn.f32 	%f640, %f607, %f614, %f560;
	fma.rn.f32 	%f641, %f607, %f616, %f561;
	fma.rn.f32 	%f642, %f607, %f618, %f562;
	fma.rn.f32 	%f643, %f609, %f604, %f563;
	fma.rn.f32 	%f644, %f609, %f606, %f564;
	fma.rn.f32 	%f645, %f609, %f608, %f565;
	fma.rn.f32 	%f646, %f609, %f610, %f566;
	fma.rn.f32 	%f647, %f609, %f612, %f567;
	fma.rn.f32 	%f648, %f609, %f614, %f568;
	fma.rn.f32 	%f649, %f609, %f616, %f569;
	fma.rn.f32 	%f650, %f609, %f618, %f570;
	fma.rn.f32 	%f651, %f611, %f604, %f571;
	fma.rn.f32 	%f652, %f611, %f606, %f572;
	fma.rn.f32 	%f653, %f611, %f608, %f573;
	fma.rn.f32 	%f654, %f611, %f610, %f574;
	fma.rn.f32 	%f655, %f611, %f612, %f575;
	fma.rn.f32 	%f656, %f611, %f614, %f576;
	fma.rn.f32 	%f657, %f611, %f616, %f577;
	fma.rn.f32 	%f658, %f611, %f618, %f578;
	fma.rn.f32 	%f659, %f613, %f604, %f579;
	fma.rn.f32 	%f660, %f613, %f606, %f580;
	fma.rn.f32 	%f661, %f613, %f608, %f581;
	fma.rn.f32 	%f662, %f613, %f610, %f582;
	fma.rn.f32 	%f663, %f613, %f612, %f583;
	fma.rn.f32 	%f664, %f613, %f614, %f584;
	fma.rn.f32 	%f665, %f613, %f616, %f585;
	fma.rn.f32 	%f666, %f613, %f618, %f586;
	fma.rn.f32 	%f667, %f615, %f604, %f587;
	fma.rn.f32 	%f668, %f615, %f606, %f588;
	fma.rn.f32 	%f669, %f615, %f608, %f589;
	fma.rn.f32 	%f670, %f615, %f610, %f590;
	fma.rn.f32 	%f671, %f615, %f612, %f591;
	fma.rn.f32 	%f672, %f615, %f614, %f592;
	fma.rn.f32 	%f673, %f615, %f616, %f593;
	fma.rn.f32 	%f674, %f615, %f618, %f594;
	fma.rn.f32 	%f675, %f617, %f604, %f595;
	fma.rn.f32 	%f676, %f617, %f606, %f596;
	fma.rn.f32 	%f677, %f617, %f608, %f597;
	fma.rn.f32 	%f678, %f617, %f610, %f598;
	fma.rn.f32 	%f679, %f617, %f612, %f599;
	fma.rn.f32 	%f680, %f617, %f614, %f600;
	fma.rn.f32 	%f681, %f617, %f616, %f601;
	fma.rn.f32 	%f682, %f617, %f618, %f602;
	ld.shared.f32 	%f683, [%r26+24];
	ld.shared.f32 	%f684, [%r29+3072];
	ld.shared.f32 	%f685, [%r26+56];
	ld.shared.f32 	%f686, [%r29+3076];
	ld.shared.f32 	%f687, [%r26+88];
	ld.shared.f32 	%f688, [%r29+3080];
	ld.shared.f32 	%f689, [%r26+120];
	ld.shared.f32 	%f690, [%r29+3084];
	ld.shared.f32 	%f691, [%r26+152];
	ld.shared.f32 	%f692, [%r29+3088];
	ld.shared.f32 	%f693, [%r26+184];
	ld.shared.f32 	%f694, [%r29+3092];
	ld.shared.f32 	%f695, [%r26+216];
	ld.shared.f32 	%f696, [%r29+3096];
	ld.shared.f32 	%f697, [%r26+248];
	ld.shared.f32 	%f698, [%r29+3100];
	fma.rn.f32 	%f699, %f683, %f684, %f619;
	fma.rn.f32 	%f700, %f683, %f686, %f620;
	fma.rn.f32 	%f701, %f683, %f688, %f621;
	fma.rn.f32 	%f702, %f683, %f690, %f622;
	fma.rn.f32 	%f703, %f683, %f692, %f623;
	fma.rn.f32 	%f704, %f683, %f694, %f624;
	fma.rn.f32 	%f705, %f683, %f696, %f625;
	fma.rn.f32 	%f706, %f683, %f698, %f626;
	fma.rn.f32 	%f707, %f685, %f684, %f627;
	fma.rn.f32 	%f708, %f685, %f686, %f628;
	fma.rn.f32 	%f709, %f685, %f688, %f629;
	fma.rn.f32 	%f710, %f685, %f690, %f630;
	fma.rn.f32 	%f711, %f685, %f692, %f631;
	fma.rn.f32 	%f712, %f685, %f694, %f632;
	fma.rn.f32 	%f713, %f685, %f696, %f633;
	fma.rn.f32 	%f714, %f685, %f698, %f634;
	fma.rn.f32 	%f715, %f687, %f684, %f635;
	fma.rn.f32 	%f716, %f687, %f686, %f636;
	fma.rn.f32 	%f717, %f687, %f688, %f637;
	fma.rn.f32 	%f718, %f687, %f690, %f638;
	fma.rn.f32 	%f719, %f687, %f692, %f639;
	fma.rn.f32 	%f720, %f687, %f694, %f640;
	fma.rn.f32 	%f721, %f687, %f696, %f641;
	fma.rn.f32 	%f722, %f687, %f698, %f642;
	fma.rn.f32 	%f723, %f689, %f684, %f643;
	fma.rn.f32 	%f724, %f689, %f686, %f644;
	fma.rn.f32 	%f725, %f689, %f688, %f645;
	fma.rn.f32 	%f726, %f689, %f690, %f646;
	fma.rn.f32 	%f727, %f689, %f692, %f647;
	fma.rn.f32 	%f728, %f689, %f694, %f648;
	fma.rn.f32 	%f729, %f689, %f696, %f649;
	fma.rn.f32 	%f730, %f689, %f698, %f650;
	fma.rn.f32 	%f731, %f691, %f684, %f651;
	fma.rn.f32 	%f732, %f691, %f686, %f652;
	fma.rn.f32 	%f733, %f691, %f688, %f653;
	fma.rn.f32 	%f734, %f691, %f690, %f654;
	fma.rn.f32 	%f735, %f691, %f692, %f655;
	fma.rn.f32 	%f736, %f691, %f694, %f656;
	fma.rn.f32 	%f737, %f691, %f696, %f657;
	fma.rn.f32 	%f738, %f691, %f698, %f658;
	fma.rn.f32 	%f739, %f693, %f684, %f659;
	fma.rn.f32 	%f740, %f693, %f686, %f660;
	fma.rn.f32 	%f741, %f693, %f688, %f661;
	fma.rn.f32 	%f742, %f693, %f690, %f662;
	fma.rn.f32 	%f743, %f693, %f692, %f663;
	fma.rn.f32 	%f744, %f693, %f694, %f664;
	fma.rn.f32 	%f745, %f693, %f696, %f665;
	fma.rn.f32 	%f746, %f693, %f698, %f666;
	fma.rn.f32 	%f747, %f695, %f684, %f667;
	fma.rn.f32 	%f748, %f695, %f686, %f668;
	fma.rn.f32 	%f749, %f695, %f688, %f669;
	fma.rn.f32 	%f750, %f695, %f690, %f670;
	fma.rn.f32 	%f751, %f695, %f692, %f671;
	fma.rn.f32 	%f752, %f695, %f694, %f672;
	fma.rn.f32 	%f753, %f695, %f696, %f673;
	fma.rn.f32 	%f754, %f695, %f698, %f674;
	fma.rn.f32 	%f755, %f697, %f684, %f675;
	fma.rn.f32 	%f756, %f697, %f686, %f676;
	fma.rn.f32 	%f757, %f697, %f688, %f677;
	fma.rn.f32 	%f758, %f697, %f690, %f678;
	fma.rn.f32 	%f759, %f697, %f692, %f679;
	fma.rn.f32 	%f760, %f697, %f694, %f680;
	fma.rn.f32 	%f761, %f697, %f696, %f681;
	fma.rn.f32 	%f762, %f697, %f698, %f682;
	ld.shared.f32 	%f763, [%r26+28];
	ld.shared.f32 	%f764, [%r29+3584];
	ld.shared.f32 	%f765, [%r26+60];
	ld.shared.f32 	%f766, [%r29+3588];
	ld.shared.f32 	%f767, [%r26+92];
	ld.shared.f32 	%f768, [%r29+3592];
	ld.shared.f32 	%f769, [%r26+124];
	ld.shared.f32 	%f770, [%r29+3596];
	ld.shared.f32 	%f771, [%r26+156];
	ld.shared.f32 	%f772, [%r29+3600];
	ld.shared.f32 	%f773, [%r26+188];
	ld.shared.f32 	%f774, [%r29+3604];
	ld.shared.f32 	%f775, [%r26+220];
	ld.shared.f32 	%f776, [%r29+3608];
	ld.shared.f32 	%f777, [%r26+252];
	ld.shared.f32 	%f778, [%r29+3612];
	fma.rn.f32 	%f906, %f763, %f764, %f699;
	fma.rn.f32 	%f905, %f763, %f766, %f700;
	fma.rn.f32 	%f904, %f763, %f768, %f701;
	fma.rn.f32 	%f903, %f763, %f770, %f702;
	fma.rn.f32 	%f902, %f763, %f772, %f703;
	fma.rn.f32 	%f901, %f763, %f774, %f704;
	fma.rn.f32 	%f900, %f763, %f776, %f705;
	fma.rn.f32 	%f899, %f763, %f778, %f706;
	fma.rn.f32 	%f898, %f765, %f764, %f707;
	fma.rn.f32 	%f897, %f765, %f766, %f708;
	fma.rn.f32 	%f896, %f765, %f768, %f709;
	fma.rn.f32 	%f895, %f765, %f770, %f710;
	fma.rn.f32 	%f894, %f765, %f772, %f711;
	fma.rn.f32 	%f893, %f765, %f774, %f712;
	fma.rn.f32 	%f892, %f765, %f776, %f713;
	fma.rn.f32 	%f891, %f765, %f778, %f714;
	fma.rn.f32 	%f890, %f767, %f764, %f715;
	fma.rn.f32 	%f889, %f767, %f766, %f716;
	fma.rn.f32 	%f888, %f767, %f768, %f717;
	fma.rn.f32 	%f887, %f767, %f770, %f718;
	fma.rn.f32 	%f886, %f767, %f772, %f719;
	fma.rn.f32 	%f885, %f767, %f774, %f720;
	fma.rn.f32 	%f884, %f767, %f776, %f721;
	fma.rn.f32 	%f883, %f767, %f778, %f722;
	fma.rn.f32 	%f882, %f769, %f764, %f723;
	fma.rn.f32 	%f881, %f769, %f766, %f724;
	fma.rn.f32 	%f880, %f769, %f768, %f725;
	fma.rn.f32 	%f879, %f769, %f770, %f726;
	fma.rn.f32 	%f878, %f769, %f772, %f727;
	fma.rn.f32 	%f877, %f769, %f774, %f728;
	fma.rn.f32 	%f876, %f769, %f776, %f729;
	fma.rn.f32 	%f875, %f769, %f778, %f730;
	fma.rn.f32 	%f874, %f771, %f764, %f731;
	fma.rn.f32 	%f873, %f771, %f766, %f732;
	fma.rn.f32 	%f872, %f771, %f768, %f733;
	fma.rn.f32 	%f871, %f771, %f770, %f734;
	fma.rn.f32 	%f870, %f771, %f772, %f735;
	fma.rn.f32 	%f869, %f771, %f774, %f736;
	fma.rn.f32 	%f868, %f771, %f776, %f737;
	fma.rn.f32 	%f867, %f771, %f778, %f738;
	fma.rn.f32 	%f866, %f773, %f764, %f739;
	fma.rn.f32 	%f865, %f773, %f766, %f740;
	fma.rn.f32 	%f864, %f773, %f768, %f741;
	fma.rn.f32 	%f863, %f773, %f770, %f742;
	fma.rn.f32 	%f862, %f773, %f772, %f743;
	fma.rn.f32 	%f861, %f773, %f774, %f744;
	fma.rn.f32 	%f860, %f773, %f776, %f745;
	fma.rn.f32 	%f859, %f773, %f778, %f746;
	fma.rn.f32 	%f858, %f775, %f764, %f747;
	fma.rn.f32 	%f857, %f775, %f766, %f748;
	fma.rn.f32 	%f856, %f775, %f768, %f749;
	fma.rn.f32 	%f855, %f775, %f770, %f750;
	fma.rn.f32 	%f854, %f775, %f772, %f751;
	fma.rn.f32 	%f853, %f775, %f774, %f752;
	fma.rn.f32 	%f852, %f775, %f776, %f753;
	fma.rn.f32 	%f851, %f775, %f778, %f754;
	fma.rn.f32 	%f850, %f777, %f764, %f755;
	fma.rn.f32 	%f849, %f777, %f766, %f756;
	fma.rn.f32 	%f848, %f777, %f768, %f757;
	fma.rn.f32 	%f847, %f777, %f770, %f758;
	fma.rn.f32 	%f846, %f777, %f772, %f759;
	fma.rn.f32 	%f845, %f777, %f774, %f760;
	fma.rn.f32 	%f844, %f777, %f776, %f761;
	fma.rn.f32 	%f843, %f777, %f778, %f762;
	add.s32 	%r55, %r55, 8;
	add.s64 	%rd55, %rd55, 32;
	shl.b32 	%r30, %r53, 3;
	mul.wide.s32 	%rd18, %r30, 4;
	add.s64 	%rd54, %rd54, %rd18;
	setp.lt.s32 	%p2, %r55, %r51;
	@%p2 bra 	$L__BB4_2;
$L__BB4_3:
	ld.param.u32 	%r54, [_Z20tiling_advanced_vec4ILj128ELj128ELj8ELj256EEvPfS0_S0_iii_param_5];
	ld.param.u64 	%rd53, [_Z20tiling_advanced_vec4ILj128ELj128ELj8ELj256EEvPfS0_S0_iii_param_2];
	mov.u32 	%r31, %ctaid.y;
	mul.lo.s32 	%r32, %r31, %r54;
	shl.b32 	%r33, %r32, 7;
	mov.u32 	%r34, %ctaid.x;
	shl.b32 	%r35, %r34, 7;
	add.s32 	%r36, %r33, %r35;
	cvt.u64.u32 	%rd19, %r36;
	cvta.to.global.u64 	%rd20, %rd53;
	mov.u32 	%r37, %tid.x;
	shr.u32 	%r38, %r37, 1;
	and.b32  	%r39, %r38, 504;
	shl.b32 	%r40, %r37, 3;
	and.b32  	%r41, %r40, 120;
	mad.lo.s32 	%r42, %r39, %r54, %r41;
	cvt.s64.s32 	%rd21, %r42;
	add.s64 	%rd22, %rd21, %rd19;
	shl.b64 	%rd23, %rd22, 2;
	add.s64 	%rd24, %rd20, %rd23;
	st.global.v4.f32 	[%rd24], {%f906, %f905, %f904, %f903};
	st.global.v4.f32 	[%rd24+16], {%f902, %f901, %f900, %f899};
	add.s32 	%r43, %r42, %r54;
	cvt.s64.s32 	%rd25, %r43;
	add.s64 	%rd26, %rd25, %rd19;
	shl.b64 	%rd27, %rd26, 2;
	add.s64 	%rd28, %rd20, %rd27;
	st.global.v4.f32 	[%rd28], {%f898, %f897, %f896, %f895};
	st.global.v4.f32 	[%rd28+16], {%f894, %f893, %f892, %f891};
	add.s32 	%r44, %r43, %r54;
	cvt.s64.s32 	%rd29, %r44;
	add.s64 	%rd30, %rd29, %rd19;
	shl.b64 	%rd31, %rd30, 2;
	add.s64 	%rd32, %rd20, %rd31;
	st.global.v4.f32 	[%rd32], {%f890, %f889, %f888, %f887};
	st.global.v4.f32 	[%rd32+16], {%f886, %f885, %f884, %f883};
	add.s32 	%r45, %r44, %r54;
	cvt.s64.s32 	%rd33, %r45;
	add.s64 	%rd34, %rd33, %rd19;
	shl.b64 	%rd35, %rd34, 2;
	add.s64 	%rd36, %rd20, %rd35;
	st.global.v4.f32 	[%rd36], {%f882, %f881, %f880, %f879};
	st.global.v4.f32 	[%rd36+16], {%f878, %f877, %f876, %f875};
	add.s32 	%r46, %r45, %r54;
	cvt.s64.s32 	%rd37, %r46;
	add.s64 	%rd38, %rd37, %rd19;
	shl.b64 	%rd39, %rd38, 2;
	add.s64 	%rd40, %rd20, %rd39;
	st.global.v4.f32 	[%rd40], {%f874, %f873, %f872, %f871};
	st.global.v4.f32 	[%rd40+16], {%f870, %f869, %f868, %f867};
	add.s32 	%r47, %r46, %r54;
	cvt.s64.s32 	%rd41, %r47;
	add.s64 	%rd42, %rd41, %rd19;
	shl.b64 	%rd43, %rd42, 2;
	add.s64 	%rd44, %rd20, %rd43;
	st.global.v4.f32 	[%rd44], {%f866, %f865, %f864, %f863};
	st.global.v4.f32 	[%rd44+16], {%f862, %f861, %f860, %f859};
	add.s32 	%r48, %r47, %r54;
	cvt.s64.s32 	%rd45, %r48;
	add.s64 	%rd46, %rd45, %rd19;
	shl.b64 	%rd47, %rd46, 2;
	add.s64 	%rd48, %rd20, %rd47;
	st.global.v4.f32 	[%rd48], {%f858, %f857, %f856, %f855};
	st.global.v4.f32 	[%rd48+16], {%f854, %f853, %f852, %f851};
	add.s32 	%r49, %r48, %r54;
	cvt.s64.s32 	%rd49, %r49;
	add.s64 	%rd50, %rd49, %rd19;
	shl.b64 	%rd51, %rd50, 2;
	add.s64 	%rd52, %rd20, %rd51;
	st.global.v4.f32 	[%rd52], {%f850, %f849, %f848, %f847};
	st.global.v4.f32 	[%rd52+16], {%f846, %f845, %f844, %f843};
	ret;

}


// ===== COMPILED SASS (sm_100) =====

	.target	sm_100

	.elftype	@"ET_EXEC"


//--------------------- .note.nv.tkinfo           --------------------------
	.section	.note.nv.tkinfo,"",@"SHT_NOTE"
	.sectionflags	@"SHF_NOTE_NV_TKINFO"
	.tkinfo
        /*0018*/ 	.word	0x00000002
        /*0030*/ 	.string	""
        /*0030*/ 	.string	"ptxas"
        /*0030*/ 	.string	"Cuda compilation tools, release 13.0, V13.0.88"
        /*0030*/ 	.string	"Build cuda_13.0.r13.0/compiler.36424714_0"
        /*0030*/ 	.string	"-arch sm_100 -m 64 "



//--------------------- .note.nv.cuinfo           --------------------------
	.section	.note.nv.cuinfo,"",@"SHT_NOTE"
	.sectionflags	@"SHF_NOTE_NV_CUINFO"
        /*0018*/ 	.short	0x0002
        /*001a*/ 	.short	0x0064
        /*001c*/ 	.short	0x0082
	.zero		2


//--------------------- .nv.info                  --------------------------
	.section	.nv.info,"",@"SHT_CUDA_INFO"
	.align	4


	//----- nvinfo : EIATTR_REGCOUNT
	.align		4
        /*0000*/ 	.byte	0x04, 0x2f
        /*0002*/ 	.short	(.L_1 - .L_0)
	.align		4
.L_0:
        /*0004*/ 	.word	index@(_Z12matmul_naivePfS_S_iii)
        /*0008*/ 	.word	0x00000020


	//----- nvinfo : EIATTR_FRAME_SIZE
	.align		4
.L_1:
        /*000c*/ 	.byte	0x04, 0x11
        /*000e*/ 	.short	(.L_3 - .L_2)
	.align		4
.L_2:
        /*0010*/ 	.word	index@(_Z12matmul_naivePfS_S_iii)
        /*0014*/ 	.word	0x00000000


	//----- nvinfo : EIATTR_REGCOUNT
	.align		4
.L_3:
        /*0018*/ 	.byte	0x04, 0x2f
        /*001a*/ 	.short	(.L_5 - .L_4)
	.align		4
.L_4:
        /*001c*/ 	.word	index@(_Z13matmul_tilingPfS_S_iii)
        /*0020*/ 	.word	0x00000020


	//----- nvinfo : EIATTR_FRAME_SIZE
	.align		4
.L_5:
        /*0024*/ 	.byte	0x04, 0x11
        /*0026*/ 	.short	(.L_7 - .L_6)
	.align		4
.L_6:
        /*0028*/ 	.word	index@(_Z13matmul_tilingPfS_S_iii)
        /*002c*/ 	.word	0x00000000


	//----- nvinfo : EIATTR_REGCOUNT
	.align		4
.L_7:
        /*0030*/ 	.byte	0x04, 0x2f
        /*0032*/ 	.short	(.L_9 - .L_8)
	.align		4
.L_8:
        /*0034*/ 	.word	index@(_Z21matmul_advanced_finalv)
        /*0038*/ 	.word	0x00000004


	//----- nvinfo : EIATTR_FRAME_SIZE
	.align		4
.L_9:
        /*003c*/ 	.byte	0x04, 0x11
        /*003e*/ 	.short	(.L_11 - .L_10)
	.align		4
.L_10:
        /*0040*/ 	.word	index@(_Z21matmul_advanced_finalv)
        /*0044*/ 	.word	0x00000000


	//----- nvinfo : EIATTR_REGCOUNT
	.align		4
.L_11:
        /*0048*/ 	.byte	0x04, 0x2f
        /*004a*/ 	.short	(.L_13 - .L_12)
	.align		4
.L_12:
        /*004c*/ 	.word	index@(_Z15tiling_advancedILj128ELj128ELj8ELj256EEvPfS0_S0_iii)
        /*0050*/ 	.word	0x0000007f


	//----- nvinfo : EIATTR_FRAME_SIZE
	.align		4
.L_13:
        /*0054*/ 	.byte	0x04, 0x11
        /*0056*/ 	.short	(.L_15 - .L_14)
	.align		4
.L_14:
        /*0058*/ 	.word	index@(_Z15tiling_advancedILj128ELj128ELj8ELj256EEvPfS0_S0_iii)
        /*005c*/ 	.word	0x00000000


	//----- nvinfo : EIATTR_REGCOUNT
	.align		4
.L_15:
        /*0060*/ 	.byte	0x04, 0x2f
        /*0062*/ 	.short	(.L_17 - .L_16)
	.align		4
.L_16:
        /*0064*/ 	.word	index@(_Z20tiling_advanced_vec4ILj128ELj128ELj8ELj256EEvPfS0_S0_iii)
        /*0068*/ 	.word	0x00000080


	//----- nvinfo : EIATTR_FRAME_SIZE
	.align		4
.L_17:
        /*006c*/ 	.byte	0x04, 0x11
        /*006e*/ 	.short	(.L_19 - .L_18)
	.align		4
.L_18:
        /*0070*/ 	.word	index@(_Z20tiling_advanced_vec4ILj128ELj128ELj8ELj256EEvPfS0_S0_iii)
        /*0074*/ 	.word	0x00000000


	//----- nvinfo : EIATTR_MIN_STACK_SIZE
	.align		4
.L_19:
        /*0078*/ 	.byte	0x04, 0x12
        /*007a*/ 	.short	(.L_21 - .L_20)
	.align		4
.L_20:
        /*007c*/ 	.word	index@(_Z20tiling_advanced_vec4ILj128ELj128ELj8ELj256EEvPfS0_S0_iii)
        /*0080*/ 	.word	0x00000000


	//----- nvinfo : EIATTR_MIN_STACK_SIZE
	.align		4
.L_21:
        /*0084*/ 	.byte	0x04, 0x12
        /*0086*/ 	.short	(.L_23 - .L_22)
	.align		4
.L_22:
        /*0088*/ 	.word	index@(_Z15tiling_advancedILj128ELj128ELj8ELj256EEvPfS0_S0_iii)
        /*008c*/ 	.word	0x00000000


	//----- nvinfo : EIATTR_MIN_STACK_SIZE
	.align		4
.L_23:
        /*0090*/ 	.byte	0x04, 0x12
        /*0092*/ 	.short	(.L_25 - .L_24)
	.align		4
.L_24:
        /*0094*/ 	.word	index@(_Z21matmul_advanced_finalv)
        /*0098*/ 	.word	0x00000000


	//----- nvinfo : EIATTR_MIN_STACK_SIZE
	.align		4
.L_25:
        /*009c*/ 	.byte	0x04, 0x12
        /*009e*/ 	.short	(.L_27 - .L_26)
	.align		4
.L_26:
        /*00a0*/ 	.word	index@(_Z13matmul_tilingPfS_S_iii)
        /*00a4*/ 	.word	0x00000000


	//----- nvinfo : EIATTR_MIN_STACK_SIZE
	.align		4
.L_27:
        /*00a8*/ 	.byte	0x04, 0x12
        /*00aa*/ 	.short	(.L_29 - .L_28)
	.align		4
.L_28:
        /*00ac*/ 	.word	index@(_Z12matmul_naivePfS_S_iii)
        /*00b0*/ 	.word	0x00000000
.L_29:


//--------------------- .nv.compat                --------------------------
	.section	.nv.compat,"",@"SHT_CUDA_COMPAT_INFO"
	.align	4
        /*0000*/ 	.byte	0x02, 0x09, 0x00, 0x00, 0x02, 0x02, 0x01, 0x00, 0x02, 0x05, 0x05, 0x00, 0x03, 0x07, 0x01, 0x01
        /*0010*/ 	.byte	0x02, 0x03, 0x00, 0x00, 0x02, 0x06, 0x01, 0x00, 0x04, 0x0b, 0x08, 0x00, 0x09, 0x00, 0x00, 0x00
        /*0020*/ 	.byte	0x00, 0x00, 0x00, 0x00


//--------------------- .nv.info._Z20tiling_advanced_vec4ILj128ELj128ELj8ELj256EEvPfS0_S0_iii --------------------------
	.section	.nv.info._Z20tiling_advanced_vec4ILj128ELj128ELj8ELj256EEvPfS0_S0_iii,"",@"SHT_CUDA_INFO"
	.sectionflags	@""
	.align	4


	//----- nvinfo : EIATTR_CUDA_API_VERSION
	.align		4
        /*0000*/ 	.byte	0x04, 0x37
        /*0002*/ 	.short	(.L_31 - .L_30)
.L_30:
        /*0004*/ 	.word	0x00000082


	//----- nvinfo : EIATTR_KPARAM_INFO
	.align		4
.L_31:
        /*0008*/ 	.byte	0x04, 0x17
        /*000a*/ 	.short	(.L_33 - .L_32)
.L_32:
        /*000c*/ 	.word	0x00000000
        /*0010*/ 	.short	0x0005
        /*0012*/ 	.short	0x0020
        /*0014*/ 	.byte	0x00, 0xf0, 0x11, 0x00


	//----- nvinfo : EIATTR_KPARAM_INFO
	.align		4
.L_33:
        /*0018*/ 	.byte	0x04, 0x17
        /*001a*/ 	.short	(.L_35 - .L_34)
.L_34:
        /*001c*/ 	.word	0x00000000
        /*0020*/ 	.short	0x0004
        /*0022*/ 	.short	0x001c
        /*0024*/ 	.byte	0x00, 0xf0, 0x11, 0x00


	//----- nvinfo : EIATTR_KPARAM_INFO
	.align		4
.L_35:
        /*0028*/ 	.byte	0x04, 0x17
        /*002a*/ 	.short	(.L_37 - .L_36)
.L_36:
        /*002c*/ 	.word	0x00000000
        /*0030*/ 	.short	0x0003
        /*0032*/ 	.short	0x0018
        /*0034*/ 	.byte	0x00, 0xf0, 0x11, 0x00


	//----- nvinfo : EIATTR_KPARAM_INFO
	.align		4
.L_37:
        /*0038*/ 	.byte	0x04, 0x17
        /*003a*/ 	.short	(.L_39 - .L_38)
.L_38:
        /*003c*/ 	.word	0x00000000
        /*0040*/ 	.short	0x0002
        /*0042*/ 	.short	0x0010
        /*0044*/ 	.byte	0x00, 0xf5, 0x21, 0x00


	//----- nvinfo : EIATTR_KPARAM_INFO
	.align		4
.L_39:
        /*0048*/ 	.byte	0x04, 0x17
        /*004a*/ 	.short	(.L_41 - .L_40)
.L_40:
        /*004c*/ 	.word	0x00000000
        /*0050*/ 	.short	0x0001
        /*0052*/ 	.short	0x0008
        /*0054*/ 	.byte	0x00, 0xf5, 0x21, 0x00


	//----- nvinfo : EIATTR_KPARAM_INFO
	.align		4
.L_41:
        /*0058*/ 	.byte	0x04, 0x17
        /*005a*/ 	.short	(.L_43 - .L_42)
.L_42:
        /*005c*/ 	.word	0x00000000
        /*0060*/ 	.short	0x0000
        /*0062*/ 	.short	0x0000
        /*0064*/ 	.byte	0x00, 0xf5, 0x21, 0x00


	//----- nvinfo : EIATTR_SPARSE_MMA_MASK
	.align		4
.L_43:
        /*0068*/ 	.byte	0x03, 0x50
        /*006a*/ 	.short	0x0000


	//----- nvinfo : EIATTR_MAXREG_COUNT
	.align		4
        /*006c*/ 	.byte	0x03, 0x1b
        /*006e*/ 	.short	0x00ff


	//----- nvinfo : EIATTR_NUM_BARRIERS
	.align		4
        /*0070*/ 	.byte	0x02, 0x4c
        /*0072*/ 	.byte	0x01
	.zero		1


	//----- nvinfo : EIATTR_MERCURY_ISA_VERSION
	.align		4
        /*0074*/ 	.byte	0x03, 0x5f
        /*0076*/ 	.short	0x0101


	//----- nvinfo : EIATTR_VRC_CTA_INIT_COUNT
	.align		4
        /*0078*/ 	.byte	0x02, 0x4a
	.zero		1
	.zero		1


	//----- nvinfo : EIATTR_EXIT_INSTR_OFFSETS
	.align		4
        /*007c*/ 	.byte	0x04, 0x1c
        /*007e*/ 	.short	(.L_45 - .L_44)


	//   ....[0]....
.L_44:
        /*0080*/ 	.word	0x00002b30


	//----- nvinfo : EIATTR_CBANK_PARAM_SIZE
	.align		4
.L_45:
        /*0084*/ 	.byte	0x03, 0x19
        /*0086*/ 	.short	0x0024


	//----- nvinfo : EIATTR_PARAM_CBANK
	.align		4
        /*0088*/ 	.byte	0x04, 0x0a
        /*008a*/ 	.short	(.L_47 - .L_46)
	.align		4
.L_46:
        /*008c*/ 	.word	index@(.nv.constant0._Z20tiling_advanced_vec4ILj128ELj128ELj8ELj256EEvPfS0_S0_iii)
        /*0090*/ 	.short	0x0380
        /*0092*/ 	.short	0x0024


	//----- nvinfo : EIATTR_SW_WAR
	.align		4
.L_47:
        /*0094*/ 	.byte	0x04, 0x36
        /*0096*/ 	.short	(.L_49 - .L_48)
.L_48:
        /*0098*/ 	.word	0x00000008
.L_49:


//--------------------- .nv.info._Z15tiling_advancedILj128ELj128ELj8ELj256EEvPfS0_S0_iii --------------------------
	.section	.nv.info._Z15tiling_advancedILj128ELj128ELj8ELj256EEvPfS0_S0_iii,"",@"SHT_CUDA_INFO"
	.sectionflags	@""
	.align	4


	//----- nvinfo : EIATTR_CUDA_API_VERSION
	.align		4
        /*0000*/ 	.byte	0x04, 0x37
        /*0002*/ 	.short	(.L_51 - .L_50)
.L_50:
        /*0004*/ 	.word	0x00000082


	//----- nvinfo : EIATTR_KPARAM_INFO
	.align		4
.L_51:
        /*0008*/ 	.byte	0x04, 0x17
        /*000a*/ 	.short	(.L_53 - .L_52)
.L_52:
        /*000c*/ 	.word	0x00000000
        /*0010*/ 	.short	0x0005
        /*0012*/ 	.short	0x0020
        /*0014*/ 	.byte	0x00, 0xf0, 0x11, 0x00


	//----- nvinfo : EIATTR_KPARAM_INFO
	.align		4
.L_53:
        /*0018*/ 	.byte	0x04, 0x17
        /*001a*/ 	.short	(.L_55 - .L_54)
.L_54:
        /*001c*/ 	.word	0x00000000
        /*0020*/ 	.short	0x0004
        /*0022*/ 	.short	0x001c
        /*0024*/ 	.byte	0x00, 0xf0, 0x11, 0x00


	//----- nvinfo : EIATTR_KPARAM_INFO
	.align		4
.L_55:
        /*0028*/ 	.byte	0x04, 0x17
        /*002a*/ 	.short	(.L_57 - .L_56)
.L_56:
        /*002c*/ 	.word	0x00000000
        /*0030*/ 	.short	0x0003
        /*0032*/ 	.short	0x0018
        /*0034*/ 	.byte	0x00, 0xf0, 0x11, 0x00


	//----- nvinfo : EIATTR_KPARAM_INFO
	.align		4
.L_57:
        /*0038*/ 	.byte	0x04, 0x17
        /*003a*/ 	.short	(.L_59 - .L_58)
.L_58:
        /*003c*/ 	.word	0x00000000
        /*0040*/ 	.short	0x0002
        /*0042*/ 	.short	0x0010
        /*0044*/ 	.byte	0x00, 0xf5, 0x21, 0x00


	//----- nvinfo : EIATTR_KPARAM_INFO
	.align		4
.L_59:
        /*0048*/ 	.byte	0x04, 0x17
        /*004a*/ 	.short	(.L_61 - .L_60)
.L_60:
        /*004c*/ 	.word	0x00000000
        /*0050*/ 	.short	0x0001
        /*0052*/ 	.short	0x0008
        /*0054*/ 	.byte	0x00, 0xf5, 0x21, 0x00


	//----- nvinfo : EIATTR_KPARAM_INFO
	.align		4
.L_61:
        /*0058*/ 	.byte	0x04, 0x17
        /*005a*/ 	.short	(.L_63 - .L_62)
.L_62:
        /*005c*/ 	.word	0x00000000
        /*0060*/ 	.short	0x0000
        /*0062*/ 	.short	0x0000
        /*0064*/ 	.byte	0x00, 0xf5, 0x21, 0x00


	//----- nvinfo : EIATTR_SPARSE_MMA_MASK
	.align		4
.L_63:
        /*0068*/ 	.byte	0x03, 0x50
        /*006a*/ 	.short	0x0000


	//----- nvinfo : EIATTR_MAXREG_COUNT
	.align		4
        /*006c*/ 	.byte	0x03, 0x1b
        /*006e*/ 	.short	0x00ff


	//----- nvinfo : EIATTR_NUM_BARRIERS
	.align		4
        /*0070*/ 	.byte	0x02, 0x4c
        /*0072*/ 	.byte	0x01
	.zero		1


	//----- nvinfo : EIATTR_MERCURY_ISA_VERSION
	.align		4
        /*0074*/ 	.byte	0x03, 0x5f
        /*0076*/ 	.short	0x0101


	//----- nvinfo : EIATTR_VRC_CTA_INIT_COUNT
	.align		4
        /*0078*/ 	.byte	0x02, 0x4a
	.zero		1
	.zero		1


	//----- nvinfo : EIATTR_EXIT_INSTR_OFFSETS
	.align		4
        /*007c*/ 	.byte	0x04, 0x1c
        /*007e*/ 	.short	(.L_65 - .L_64)


	//   ....[0]....
.L_64:
        /*0080*/ 	.word	0x000015d0


	//----- nvinfo : EIATTR_CBANK_PARAM_SIZE
	.align		4
.L_65:
        /*0084*/ 	.byte	0x03, 0x19
        /*0086*/ 	.short	0x0024


	//----- nvinfo : EIATTR_PARAM_CBANK
	.align		4
        /*0088*/ 	.byte	0x04, 0x0a
        /*008a*/ 	.short	(.L_67 - .L_66)
	.align		4
.L_66:
        /*008c*/ 	.word	index@(.nv.constant0._Z15tiling_advancedILj128ELj128ELj8ELj256EEvPfS0_S0_iii)
        /*0090*/ 	.short	0x0380
        /*0092*/ 	.short	0x0024


	//----- nvinfo : EIATTR_SW_WAR
	.align		4
.L_67:
        /*0094*/ 	.byte	0x04, 0x36
        /*0096*/ 	.short	(.L_69 - .L_68)
.L_68:
        /*0098*/ 	.word	0x00000008
.L_69:


//--------------------- .nv.info._Z21matmul_advanced_finalv --------------------------
	.section	.nv.info._Z21matmul_advanced_finalv,"",@"SHT_CUDA_INFO"
	.sectionflags	@""
	.align	4


	//----- nvinfo : EIATTR_CUDA_API_VERSION
	.align		4
        /*0000*/ 	.byte	0x04, 0x37
        /*0002*/ 	.short	(.L_71 - .L_70)
.L_70:
        /*0004*/ 	.word	0x00000082


	//----- nvinfo : EIATTR_SPARSE_MMA_MASK
	.align		4
.L_71:
        /*0008*/ 	.byte	0x03, 0x50
        /*000a*/ 	.short	0x0000


	//----- nvinfo : EIATTR_MAXREG_COUNT
	.align		4
        /*000c*/ 	.byte	0x03, 0x1b
        /*000e*/ 	.short	0x00ff


	//----- nvinfo : EIATTR_MERCURY_ISA_VERSION
	.align		4
        /*0010*/ 	.byte	0x03, 0x5f
        /*0012*/ 	.short	0x0101


	//----- nvinfo : EIATTR_VRC_CTA_INIT_COUNT
	.align		4
        /*0014*/ 	.byte	0x02, 0x4a
	.zero		1
	.zero		1


	//----- nvinfo : EIATTR_EXIT_INSTR_OFFSETS
	.align		4
        /*0018*/ 	.byte	0x04, 0x1c
        /*001a*/ 	.short	(.L_73 - .L_72)


	//   ....[0]....
.L_72:
        /*001c*/ 	.word	0x00000010


	//----- nvinfo : EIATTR_SW_WAR
	.align		4
.L_73:
        /*0020*/ 	.byte	0x04, 0x36
        /*0022*/ 	.short	(.L_75 - .L_74)
.L_74:
        /*0024*/ 	.word	0x00000008
.L_75:


//--------------------- .nv.info._Z13matmul_tilingPfS_S_iii --------------------------
	.section	.nv.info._Z13matmul_tilingPfS_S_iii,"",@"SHT_CUDA_INFO"
	.sectionflags	@""
	.align	4


	//----- nvinfo : EIATTR_CUDA_API_VERSION
	.align		4
        /*0000*/ 	.byte	0x04, 0x37
        /*0002*/ 	.short	(.L_77 - .L_76)
.L_76:
        /*0004*/ 	.word	0x00000082


	//----- nvinfo : EIATTR_KPARAM_INFO
	.align		4
.L_77:
        /*0008*/ 	.byte	0x04, 0x17
        /*000a*/ 	.short	(.L_79 - .L_78)
.L_78:
        /*000c*/ 	.word	0x00000000
        /*0010*/ 	.short	0x0005
        /*0012*/ 	.short	0x0020
        /*0014*/ 	.byte	0x00, 0xf0, 0x11, 0x00


	//----- nvinfo : EIATTR_KPARAM_INFO
	.align		4
.L_79:
        /*0018*/ 	.byte	0x04, 0x17
        /*001a*/ 	.short	(.L_81 - .L_80)
.L_80:
        /*001c*/ 	.word	0x00000000
        /*0020*/ 	.short	0x0004
        /*0022*/ 	.short	0x001c
        /*0024*/ 	.byte	0x00, 0xf0, 0x11, 0x00


	//----- nvinfo : EIATTR_KPARAM_INFO
	.align		4
.L_81:
        /*0028*/ 	.byte	0x04, 0x17
        /*002a*/ 	.short	(.L_83 - .L_82)
.L_82:
        /*002c*/ 	.word	0x00000000
        /*0030*/ 	.short	0x0003
        /*0032*/ 	.short	0x0018
        /*0034*/ 	.byte	0x00, 0xf0, 0x11, 0x00


	//----- nvinfo : EIATTR_KPARAM_INFO
	.align		4
.L_83:
        /*0038*/ 	.byte	0x04, 0x17
        /*003a*/ 	.short	(.L_85 - .L_84)
.L_84:
        /*003c*/ 	.word	0x00000000
        /*0040*/ 	.short	0x0002
        /*0042*/ 	.short	0x0010
        /*0044*/ 	.byte	0x00, 0xf5, 0x21, 0x00


	//----- nvinfo : EIATTR_KPARAM_INFO
	.align		4
.L_85:
        /*0048*/ 	.byte	0x04, 0x17
        /*004a*/ 	.short	(.L_87 - .L_86)
.L_86:
        /*004c*/ 	.word	0x00000000
        /*0050*/ 	.short	0x0001
        /*0052*/ 	.short	0x0008
        /*0054*/ 	.byte	0x00, 0xf5, 0x21, 0x00


	//----- nvinfo : EIATTR_KPARAM_INFO
	.align		4
.L_87:
        /*0058*/ 	.byte	0x04, 0x17
        /*005a*/ 	.short	(.L_89 - .L_88)
.L_88:
        /*005c*/ 	.word	0x00000000
        /*0060*/ 	.short	0x0000
        /*0062*/ 	.short	0x0000
        /*0064*/ 	.byte	0x00, 0xf5, 0x21, 0x00


	//----- nvinfo : EIATTR_SPARSE_MMA_MASK
	.align		4
.L_89:
        /*0068*/ 	.byte	0x03, 0x50
        /*006a*/ 	.short	0x0000


	//----- nvinfo : EIATTR_MAXREG_COUNT
	.align		4
        /*006c*/ 	.byte	0x03, 0x1b
        /*006e*/ 	.short	0x00ff


	//----- nvinfo : EIATTR_NUM_BARRIERS
	.align		4
        /*0070*/ 	.byte	0x02, 0x4c
        /*0072*/ 	.byte	0x01
	.zero		1


	//----- nvinfo : EIATTR_MERCURY_ISA_VERSION
	.align		4
        /*0074*/ 	.byte	0x03, 0x5f
        /*0076*/ 	.short	0x0101


	//----- nvinfo : EIATTR_VRC_CTA_INIT_COUNT
	.align		4
        /*0078*/ 	.byte	0x02, 0x4a
	.zero		1
	.zero		1


	//----- nvinfo : EIATTR_EXIT_INSTR_OFFSETS
	.align		4
        /*007c*/ 	.byte	0x04, 0x1c
        /*007e*/ 	.short	(.L_91 - .L_90)


	//   ....[0]....
.L_90:
        /*0080*/ 	.word	0x00000830


	//----- nvinfo : EIATTR_CBANK_PARAM_SIZE
	.align		4
.L_91:
        /*0084*/ 	.byte	0x03, 0x19
        /*0086*/ 	.short	0x0024


	//----- nvinfo : EIATTR_PARAM_CBANK
	.align		4
        /*0088*/ 	.byte	0x04, 0x0a
        /*008a*/ 	.short	(.L_93 - .L_92)
	.align		4
.L_92:
        /*008c*/ 	.word	index@(.nv.constant0._Z13matmul_tilingPfS_S_iii)
        /*0090*/ 	.short	0x0380
        /*0092*/ 	.short	0x0024


	//----- nvinfo : EIATTR_SW_WAR
	.align		4
.L_93:
        /*0094*/ 	.byte	0x04, 0x36
        /*0096*/ 	.short	(.L_95 - .L_94)
.L_94:
        /*0098*/ 	.word	0x00000008
.L_95:


//--------------------- .nv.info._Z12matmul_naivePfS_S_iii --------------------------
	.section	.nv.info._Z12matmul_naivePfS_S_iii,"",@"SHT_CUDA_INFO"
	.sectionflags	@""
	.align	4


	//----- nvinfo : EIATTR_CUDA_API_VERSION
	.align		4
        /*0000*/ 	.byte	0x04, 0x37
        /*0002*/ 	.short	(.L_97 - .L_96)
.L_96:
        /*0004*/ 	.word	0x00000082


	//----- nvinfo : EIATTR_KPARAM_INFO
	.align		4
.L_97:
        /*0008*/ 	.byte	0x04, 0x17
        /*000a*/ 	.short	(.L_99 - .L_98)
.L_98:
        /*000c*/ 	.word	0x00000000
        /*0010*/ 	.short	0x0005
        /*0012*/ 	.short	0x0020
        /*0014*/ 	.byte	0x00, 0xf0, 0x11, 0x00


	//----- nvinfo : EIATTR_KPARAM_INFO
	.align		4
.L_99:
        /*0018*/ 	.byte	0x04, 0x17
        /*001a*/ 	.short	(.L_101 - .L_100)
.L_100:
        /*001c*/ 	.word	0x00000000
        /*0020*/ 	.short	0x0004
        /*0022*/ 	.short	0x001c
        /*0024*/ 	.byte	0x00, 0xf0, 0x11, 0x00


	//----- nvinfo : EIATTR_KPARAM_INFO
	.align		4
.L_101:
        /*0028*/ 	.byte	0x04, 0x17
        /*002a*/ 	.short	(.L_103 - .L_102)
.L_102:
        /*002c*/ 	.word	0x00000000
        /*0030*/ 	.short	0x0003
        /*0032*/ 	.short	0x0018
        /*0034*/ 	.byte	0x00, 0xf0, 0x11, 0x00


	//----- nvinfo : EIATTR_KPARAM_INFO
	.align		4
.L_103:
        /*0038*/ 	.byte	0x04, 0x17
        /*003a*/ 	.short	(.L_105 - .L_104)
.L_104:
        /*003c*/ 	.word	0x00000000
        /*0040*/ 	.short	0x0002
        /*0042*/ 	.short	0x0010
        /*0044*/ 	.byte	0x00, 0xf5, 0x21, 0x00


	//----- nvinfo : EIATTR_KPARAM_INFO
	.align		4
.L_105:
        /*0048*/ 	.byte	0x04, 0x17
        /*004a*/ 	.short	(.L_107 - .L_106)
.L_106:
        /*004c*/ 	.word	0x00000000
        /*0050*/ 	.short	0x0001
        /*0052*/ 	.short	0x0008
        /*0054*/ 	.byte	0x00, 0xf5, 0x21, 0x00


	//----- nvinfo : EIATTR_KPARAM_INFO
	.align		4
.L_107:
        /*0058*/ 	.byte	0x04, 0x17
        /*005a*/ 	.short	(.L_109 - .L_108)
.L_108:
        /*005c*/ 	.word	0x00000000
        /*0060*/ 	.short	0x0000
        /*0062*/ 	.short	0x0000
        /*0064*/ 	.byte	0x00, 0xf5, 0x21, 0x00


	//----- nvinfo : EIATTR_SPARSE_MMA_MASK
	.align		4
.L_109:
        /*0068*/ 	.byte	0x03, 0x50
        /*006a*/ 	.short	0x0000


	//----- nvinfo : EIATTR_MAXREG_COUNT
	.align		4
        /*006c*/ 	.byte	0x03, 0x1b
        /*006e*/ 	.short	0x00ff


	//----- nvinfo : EIATTR_MERCURY_ISA_VERSION
	.align		4
        /*0070*/ 	.byte	0x03, 0x5f
        /*0072*/ 	.short	0x0101


	//----- nvinfo : EIATTR_VRC_CTA_INIT_COUNT
	.align		4
        /*0074*/ 	.byte	0x02, 0x4a
	.zero		1
	.zero		1


	//----- nvinfo : EIATTR_EXIT_INSTR_OFFSETS
	.align		4
        /*0078*/ 	.byte	0x04, 0x1c
        /*007a*/ 	.short	(.L_111 - .L_110)


	//   ....[0]....
.L_110:
        /*007c*/ 	.word	0x000000d0


	//   ....[1]....
        /*0080*/ 	.word	0x000008f0


	//----- nvinfo : EIATTR_CBANK_PARAM_SIZE
	.align		4
.L_111:
        /*0084*/ 	.byte	0x03, 0x19
        /*0086*/ 	.short	0x0024


	//----- nvinfo : EIATTR_PARAM_CBANK
	.align		4
        /*0088*/ 	.byte	0x04, 0x0a
        /*008a*/ 	.short	(.L_113 - .L_112)
	.align		4
.L_112:
        /*008c*/ 	.word	index@(.nv.constant0._Z12matmul_naivePfS_S_iii)
        /*0090*/ 	.short	0x0380
        /*0092*/ 	.short	0x0024


	//----- nvinfo : EIATTR_SW_WAR
	.align		4
.L_113:
        /*0094*/ 	.byte	0x04, 0x36
        /*0096*/ 	.short	(.L_115 - .L_114)
.L_114:
        /*0098*/ 	.word	0x00000008
.L_115:


//--------------------- .nv.callgraph             --------------------------
	.section	.nv.callgraph,"",@"SHT_CUDA_CALLGRAPH"
	.align	4
	.sectionentsize	8
	.align		4
        /*0000*/ 	.word	0x00000000
	.align		4
        /*0004*/ 	.word	0xffffffff
	.align		4
        /*0008*/ 	.word	0x00000000
	.align		4
        /*000c*/ 	.word	0xfffffffe
	.align		4
        /*0010*/ 	.word	0x00000000
	.align		4
        /*0014*/ 	.word	0xfffffffd
	.align		4
        /*0018*/ 	.word	0x00000000
	.align		4
        /*001c*/ 	.word	0xfffffffc


//--------------------- .text._Z20tiling_advanced_vec4ILj128ELj128ELj8ELj256EEvPfS0_S0_iii --------------------------
	.section	.text._Z20tiling_advanced_vec4ILj128ELj128ELj8ELj256EEvPfS0_S0_iii,"ax",@progbits
	.align	128
        .global         _Z20tiling_advanced_vec4ILj128ELj128ELj8ELj256EEvPfS0_S0_iii
        .type           _Z20tiling_advanced_vec4ILj128ELj128ELj8ELj256EEvPfS0_S0_iii,@function
        .size           _Z20tiling_advanced_vec4ILj128ELj128ELj8ELj256EEvPfS0_S0_iii,(.L_x_15 - _Z20tiling_advanced_vec4ILj128ELj128ELj8ELj256EEvPfS0_S0_iii)
        .other          _Z20tiling_advanced_vec4ILj128ELj128ELj8ELj256EEvPfS0_S0_iii,@"STO_CUDA_ENTRY STV_DEFAULT"
_Z20tiling_advanced_vec4ILj128ELj128ELj8ELj256EEvPfS0_S0_iii:
.text._Z20tiling_advanced_vec4ILj128ELj128ELj8ELj256EEvPfS0_S0_iii:
[----:B------:R-:W-:Y:S08]  /*0000*/  LDC R1, c[0x0][0x37c] ;  /* 0x0000df00ff017b82 */ /* 0x000ff00000000800 */
[----:B------:R-:W0:Y:S01]  /*0010*/  LDC R0, c[0x0][0x39c] ;  /* 0x0000e700ff007b82 */ /* 0x000e220000000800 */
[----:B------:R-:W1:Y:S01]  /*0020*/  S2R R3, SR_TID.X ;  /* 0x0000000000037919 */ /* 0x000e620000002100 */
[----:B------:R-:W2:Y:S01]  /*0030*/  LDCU.64 UR8, c[0x0][0x358] ;  /* 0x00006b00ff0877ac */ /* 0x000ea20008000a00 */
[----:B------:R-:W-:-:S02]  /*0040*/  CS2R R50, SRZ ;  /* 0x0000000000327805 */ /* 0x000fc4000001ff00 */
[----:B------:R-:W-:Y:S01]  /*0050*/  CS2R R48, SRZ ;  /* 0x0000000000307805 */ /* 0x000fe2000001ff00 */
[----:B------:R-:W3:Y:S01]  /*0060*/  S2R R2, SR_CTAID.X ;  /* 0x0000000000027919 */ /* 0x000ee20000002500 */
[----:B------:R-:W-:Y:S02]  /*0070*/  CS2R R38, SRZ ;  /* 0x0000000000267805 */ /* 0x000fe4000001ff00 */
[----:B------:R-:W-:Y:S01]  /*0080*/  CS2R R36, SRZ ;  /* 0x0000000000247805 */ /* 0x000fe2000001ff00 */
[----:B------:R-:W4:Y:S01]  /*0090*/  S2UR UR11, SR_CTAID.Y ;  /* 0x00000000000b79c3 */ /* 0x000f220000002600 */
[----:B------:R-:W-:Y:S02]  /*00a0*/  CS2R R58, SRZ ;  /* 0x00000000003a7805 */ /* 0x000fe4000001ff00 */
[----:B------:R-:W-:Y:S02]  /*00b0*/  CS2R R56, SRZ ;  /* 0x0000000000387805 */ /* 0x000fe4000001ff00 */
[----:B------:R-:W-:-:S02]  /*00c0*/  CS2R R42, SRZ ;  /* 0x00000000002a7805 */ /* 0x000fc4000001ff00 */
[----:B------:R-:W-:Y:S02]  /*00d0*/  CS2R R40, SRZ ;  /* 0x0000000000287805 */ /* 0x000fe4000001ff00 */
[----:B------:R-:W-:Y:S02]  /*00e0*/  CS2R R18, SRZ ;  /* 0x0000000000127805 */ /* 0x000fe4000001ff00 */
[----:B------:R-:W-:Y:S02]  /*00f0*/  CS2R R16, SRZ ;  /* 0x0000000000107805 */ /* 0x000fe4000001ff00 */
        /* <DEDUP_REMOVED lines=9> */
[----:B0-----:R-:W-:Y:S02]  /*0190*/  ISETP.GE.AND P0, PT, R0, 0x1, PT ;  /* 0x000000010000780c */ /* 0x001fe40003f06270 */
        /* <DEDUP_REMOVED lines=13> */
[----:B-1----:R-:W-:Y:S01]  /*0270*/  SHF.R.U32.HI R5, RZ, 0x1, R3 ;  /* 0x00000001ff057819 */ /* 0x002fe20000011603 */
[----:B--234-:R-:W-:Y:S06]  /*0280*/  @!P0 BRA `(.L_x_0) ;  /* 0x0000002400288947 */ /* 0x01cfec0003800000 */
[----:B------:R-:W0:Y:S01]  /*0290*/  LDC R6, c[0x0][0x3a0] ;  /* 0x0000e800ff067b82 */ /* 0x000e220000000800 */
[----:B------:R-:W-:Y:S01]  /*02a0*/  SHF.L.U32 R4, R3, 0x2, RZ ;  /* 0x0000000203047819 */ /* 0x000fe200000006ff */
[----:B------:R-:W1:Y:S01]  /*02b0*/  LDCU.128 UR12, c[0x0][0x380] ;  /* 0x00007000ff0c77ac */ /* 0x000e620008000c00 */
[----:B------:R-:W-:Y:S01]  /*02c0*/  SHF.L.U32 R8, R2, 0x7, RZ ;  /* 0x0000000702087819 */ /* 0x000fe200000006ff */
[----:B------:R-:W-:Y:S01]  /*02d0*/  HFMA2 R51, -RZ, RZ, 0, 0 ;  /* 0x00000000ff337431 */ /* 0x000fe200000001ff */
[----:B------:R-:W-:Y:S01]  /*02e0*/  LOP3.LUT R7, R4, 0x4, RZ, 0xc0, !PT ;  /* 0x0000000404077812 */ /* 0x000fe200078ec0ff */
[----:B------:R-:W-:Y:S01]  /*02f0*/  USHF.L.U32 UR4, UR11, 0x7, URZ ;  /* 0x000000070b047899 */ /* 0x000fe200080006ff */
[----:B------:R-:W-:Y:S01]  /*0300*/  SHF.R.U32.HI R10, RZ, 0x5, R3 ;  /* 0x00000005ff0a7819 */ /* 0x000fe20000011603 */
[----:B------:R-:W2:Y:S01]  /*0310*/  S2UR UR10, SR_CgaCtaId ;  /* 0x00000000000a79c3 */ /* 0x000ea20000008800 */
[----:B------:R-:W-:Y:S01]  /*0320*/  IMAD.WIDE.U32 R8, R8, 0x4, RZ ;  /* 0x0000000408087825 */ /* 0x000fe200078e00ff */
[----:B------:R-:W-:-:S03]  /*0330*/  UMOV UR6, 0x400 ;  /* 0x0000040000067882 */ /* 0x000fc60000000000 */
[----:B------:R-:W-:Y:S01]  /*0340*/  IMAD R5, R5, R0, R7 ;  /* 0x0000000005057224 */ /* 0x000fe200078e0207 */
[----:B------:R-:W-:-:S03]  /*0350*/  LOP3.LUT R7, R4, 0x7c, RZ, 0xc0, !PT ;  /* 0x0000007c04077812 */ /* 0x000fc600078ec0ff */
[----:B------:R-:W-:-:S04]  /*0360*/  IMAD.WIDE.U32 R4, R5, 0x4, RZ ;  /* 0x0000000405047825 */ /* 0x000fc800078e00ff */
[----:B0-----:R-:W-:Y:S02]  /*0370*/  IMAD R11, R10, R6, R7 ;  /* 0x000000060a0b7224 */ /* 0x001fe400078e0207 */
[----:B------:R-:W-:Y:S01]  /*0380*/  IMAD R7, R0, UR4, RZ ;  /* 0x0000000400077c24 */ /* 0x000fe2000f8e02ff */
[----:B------:R-:W-:Y:S01]  /*0390*/  UMOV UR4, URZ ;  /* 0x000000ff00047c82 */ /* 0x000fe20008000000 */
[----:B------:R-:W-:-:S04]  /*03a0*/  IMAD.WIDE R8, R11, 0x4, R8 ;  /* 0x000000040b087825 */ /* 0x000fc800078e0208 */
[----:B------:R-:W-:Y:S01]  /*03b0*/  IMAD.WIDE.U32 R4, R7, 0x4, R4 ;  /* 0x0000000407047825 */ /* 0x000fe200078e0004 */
[----:B-1----:R-:W-:Y:S01]  /*03c0*/  IADD3 R8, P1, PT, R8, UR14, RZ ;  /* 0x0000000e08087c10 */ /* 0x002fe2000ff3e0ff */
[----:B--2---:R-:W-:Y:S01]  /*03d0*/  ULEA UR7, UR10, UR6, 0x18 ;  /* 0x000000060a077291 */ /* 0x004fe2000f8ec0ff */
[----:B------:R-:W-:Y:S02]  /*03e0*/  IADD3 R4, P0, PT, R4, UR12, RZ ;  /* 0x0000000c04047c10 */ /* 0x000fe4000ff1e0ff */
[----:B------:R-:W-:Y:S02]  /*03f0*/  IADD3.X R9, PT, PT, R9, UR15, RZ, P1, !PT ;  /* 0x0000000f09097c10 */ /* 0x000fe40008ffe4ff */
[----:B------:R-:W-:-:S09]  /*0400*/  IADD3.X R5, PT, PT, R5, UR13, RZ, P0, !PT ;  /* 0x0000000d05057c10 */ /* 0x000fd200087fe4ff */
.L_x_1:
[----:B------:R0:W2:Y:S04]  /*0410*/  LDG.E.128 R84, desc[UR8][R4.64] ;  /* 0x0000000804547981 */ /* 0x0000a8000c1e1d00 */
[----:B------:R1:W3:Y:S01]  /*0420*/  LDG.E.128 R104, desc[UR8][R8.64] ;  /* 0x0000000808687981 */ /* 0x0002e2000c1e1d00 */
[----:B------:R-:W-:Y:S01]  /*0430*/  UIADD3 UR5, UPT, UPT, UR6, 0x1000, URZ ;  /* 0x0000100006057890 */ /* 0x000fe2000fffe0ff */
[C---:B------:R-:W-:Y:S01]  /*0440*/  SHF.L.U32 R11, R3.reuse, 0x4, RZ ;  /* 0x00000004030b7819 */ /* 0x040fe200000006ff */
[----:B------:R-:W-:Y:S01]  /*0450*/  UIADD3 UR4, UPT, UPT, UR4, 0x8, URZ ;  /* 0x0000000804047890 */ /* 0x000fe2000fffe0ff */
[----:B------:R-:W-:Y:S01]  /*0460*/  SHF.L.U32 R7, R3, 0x5, RZ ;  /* 0x0000000503077819 */ /* 0x000fe200000006ff */
[----:B------:R-:W-:Y:S01]  /*0470*/  ULEA UR5, UR10, UR5, 0x18 ;  /* 0x000000050a057291 */ /* 0x000fe2000f8ec0ff */
[----:B------:R-:W-:-:S02]  /*0480*/  LOP3.LUT R10, R11, 0x3f00, RZ, 0xc0, !PT ;  /* 0x00003f000b0a7812 */ /* 0x000fc400078ec0ff */
[----:B------:R-:W-:Y:S02]  /*0490*/  LOP3.LUT R7, R7, 0x1e0, RZ, 0xc0, !PT ;  /* 0x000001e007077812 */ /* 0x000fe400078ec0ff */
[----:B------:R-:W-:Y:S02]  /*04a0*/  SHF.L.U32 R109, R6, 0x3, RZ ;  /* 0x00000003066d7819 */ /* 0x000fe400000006ff */
[----:B------:R-:W-:Y:S02]  /*04b0*/  ISETP.LE.AND P0, PT, R0, UR4, PT ;  /* 0x0000000400007c0c */ /* 0x000fe4000bf03270 */
[----:B0-----:R-:W-:Y:S01]  /*04c0*/  IADD3 R4, P1, PT, R4, 0x20, RZ ;  /* 0x0000002004047810 */ /* 0x001fe20007f3e0ff */
[----:B-1----:R-:W-:-:S03]  /*04d0*/  IMAD.WIDE R8, R109, 0x4, R8 ;  /* 0x000000046d087825 */ /* 0x002fc600078e0208 */
[----:B------:R-:W-:Y:S01]  /*04e0*/  IADD3.X R5, PT, PT, RZ, R5, RZ, P1, !PT ;  /* 0x00000005ff057210 */ /* 0x000fe20000ffe4ff */
[----:B--2---:R-:W-:Y:S04]  /*04f0*/  STS.128 [R11+UR7], R84 ;  /* 0x000000540b007988 */ /* 0x004fe80008000c07 */
[----:B---3--:R-:W-:Y:S01]  /*0500*/  STS.128 [R11+UR5], R104 ;  /* 0x000000680b007988 */ /* 0x008fe20008000c05 */
[----:B------:R-:W-:Y:S06]  /*0510*/  BAR.SYNC.DEFER_BLOCKING 0x0 ;  /* 0x0000000000007b1d */ /* 0x000fec0000010000 */
[----:B------:R-:W-:Y:S04]  /*0520*/  LDS.128 R92, [R10+UR7] ;  /* 0x000000070a5c7984 */ /* 0x000fe80008000c00 */
[----:B------:R-:W0:Y:S04]  /*0530*/  LDS.128 R72, [R7+UR5] ;  /* 0x0000000507487984 */ /* 0x000e280008000c00 */
[----:B------:R-:W1:Y:S04]  /*0540*/  LDS.128 R76, [R10+UR7+0x40] ;  /* 0x000040070a4c7984 */ /* 0x000e680008000c00 */
[----:B------:R-:W2:Y:S04]  /*0550*/  LDS.128 R80, [R7+UR5+0x10] ;  /* 0x0000100507507984 */ /* 0x000ea80008000c00 */
[----:B------:R-:W3:Y:S04]  /*0560*/  LDS.128 R88, [R10+UR7+0x60] ;  /* 0x000060070a587984 */ /* 0x000ee80008000c00 */
[----:B------:R-:W4:Y:S04]  /*0570*/  LDS.128 R24, [R10+UR7+0x20] ;  /* 0x000020070a187984 */ /* 0x000f280008000c00 */
[----:B------:R-:W5:Y:S01]  /*0580*/  LDS.128 R84, [R10+UR7+0x80] ;  /* 0x000080070a547984 */ /* 0x000f620008000c00 */
[C---:B0-----:R-:W-:Y:S01]  /*0590*/  FFMA R11, R92.reuse, R72, R100 ;  /* 0x000000485c0b7223 */ /* 0x041fe20000000064 */
[C---:B------:R-:W-:Y:S01]  /*05a0*/  FFMA R104, R92.reuse, R73, R101 ;  /* 0x000000495c687223 */ /* 0x040fe20000000065 */
[C---:B------:R-:W-:Y:S01]  /*05b0*/  FFMA R106, R92.reuse, R74, R102 ;  /* 0x0000004a5c6a7223 */ /* 0x040fe20000000066 */
[----:B------:R-:W-:Y:S01]  /*05c0*/  FFMA R108, R92, R75, R103 ;  /* 0x0000004b5c6c7223 */ /* 0x000fe20000000067 */
[----:B-1----:R-:W-:Y:S01]  /*05d0*/  FFMA R118, R72, R76, R32 ;  /* 0x0000004c48767223 */ /* 0x002fe20000000020 */
[----:B------:R-:W0:Y:S01]  /*05e0*/  LDS.128 R100, [R10+UR7+0xa0] ;  /* 0x0000a0070a647984 */ /* 0x000e220008000c00 */
[C---:B------:R-:W-:Y:S01]  /*05f0*/  FFMA R120, R76.reuse, R73, R33 ;  /* 0x000000494c787223 */ /* 0x040fe20000000021 */
[----:B------:R-:W-:Y:S01]  /*0600*/  FFMA R122, R76, R74, R34 ;  /* 0x0000004a4c7a7223 */ /* 0x000fe20000000022 */
[-C--:B--2---:R-:W-:Y:S01]  /*0610*/  FFMA R105, R92, R80.reuse, R96 ;  /* 0x000000505c697223 */ /* 0x084fe20000000060 */
[----:B------:R-:W-:Y:S01]  /*0620*/  FFMA R32, R76, R75, R35 ;  /* 0x0000004b4c207223 */ /* 0x000fe20000000023 */
[-C--:B------:R-:W-:Y:S01]  /*0630*/  FFMA R96, R92, R81.reuse, R97 ;  /* 0x000000515c607223 */ /* 0x080fe20000000061 */
[C---:B------:R-:W-:Y:S01]  /*0640*/  FFMA R33, R76.reuse, R80, R64 ;  /* 0x000000504c217223 */ /* 0x040fe20000000040 */
[C---:B------:R-:W-:Y:S01]  /*0650*/  FFMA R34, R76.reuse, R81, R65 ;  /* 0x000000514c227223 */ /* 0x040fe20000000041 */
[-C--:B------:R-:W-:Y:S01]  /*0660*/  FFMA R35, R76, R82.reuse, R66 ;  /* 0x000000524c237223 */ /* 0x080fe20000000042 */
[----:B------:R-:W-:Y:S01]  /*0670*/  FFMA R97, R92, R82, R98 ;  /* 0x000000525c617223 */ /* 0x000fe20000000062 */
[-C--:B------:R-:W-:Y:S01]  /*0680*/  FFMA R76, R76, R83.reuse, R67 ;  /* 0x000000534c4c7223 */ /* 0x080fe20000000043 */
[----:B---3--:R-:W-:Y:S01]  /*0690*/  FFMA R65, R88, R80, R68 ;  /* 0x0000005058417223 */ /* 0x008fe20000000044 */
[----:B------:R-:W-:Y:S01]  /*06a0*/  FFMA R92, R92, R83, R99 ;  /* 0x000000535c5c7223 */ /* 0x000fe20000000063 */
[----:B------:R-:W-:Y:S01]  /*06b0*/  FFMA R111, R72, R88, R12 ;  /* 0x00000058486f7223 */ /* 0x000fe2000000000c */
[C---:B------:R-:W-:Y:S01]  /*06c0*/  FFMA R66, R88.reuse, R73, R13 ;  /* 0x0000004958427223 */ /* 0x040fe2000000000d */
[C---:B------:R-:W-:Y:S01]  /*06d0*/  FFMA R109, R88.reuse, R74, R14 ;  /* 0x0000004a586d7223 */ /* 0x040fe2000000000e */
[C---:B------:R-:W-:Y:S01]  /*06e0*/  FFMA R64, R88.reuse, R75, R15 ;  /* 0x0000004b58407223 */ /* 0x040fe2000000000f */
[C---:B------:R-:W-:Y:S01]  /*06f0*/  FFMA R68, R88.reuse, R81, R69 ;  /* 0x0000005158447223 */ /* 0x040fe20000000045 */
[----:B------:R-:W-:Y:S01]  /*0700*/  FFMA R67, R88, R82, R70 ;  /* 0x0000005258437223 */ /* 0x000fe20000000046 */
[----:B----4-:R-:W-:Y:S01]  /*0710*/  FFMA R98, R72, R24, R60 ;  /* 0x0000001848627223 */ /* 0x010fe2000000003c */
[C---:B------:R-:W-:Y:S01]  /*0720*/  FFMA R110, R24.reuse, R73, R61 ;  /* 0x00000049186e7223 */ /* 0x040fe2000000003d */
[C---:B------:R-:W-:Y:S01]  /*0730*/  FFMA R112, R24.reuse, R74, R62 ;  /* 0x0000004a18707223 */ /* 0x040fe2000000003e */
[C---:B------:R-:W-:Y:S01]  /*0740*/  FFMA R114, R24.reuse, R75, R63 ;  /* 0x0000004b18727223 */ /* 0x040fe2000000003f */
[C---:B------:R-:W-:Y:S01]  /*0750*/  FFMA R99, R24.reuse, R80, R28 ;  /* 0x0000005018637223 */ /* 0x040fe2000000001c */
[C---:B------:R-:W-:Y:S01]  /*0760*/  FFMA R116, R24.reuse, R81, R29 ;  /* 0x0000005118747223 */ /* 0x040fe2000000001d */
[----:B------:R-:W-:Y:S01]  /*0770*/  FFMA R107, R24, R82, R30 ;  /* 0x00000052186b7223 */ /* 0x000fe2000000001e */
[-C--:B------:R-:W-:Y:S01]  /*0780*/  FFMA R88, R88, R83.reuse, R71 ;  /* 0x0000005358587223 */ /* 0x080fe20000000047 */
[----:B------:R-:W1:Y:S01]  /*0790*/  LDS.128 R60, [R10+UR7+0xc0] ;  /* 0x0000c0070a3c7984 */ /* 0x000e620008000c00 */
[----:B------:R-:W-:Y:S01]  /*07a0*/  FFMA R24, R24, R83, R31 ;  /* 0x0000005318187223 */ /* 0x000fe2000000001f */
[----:B-----5:R-:W-:Y:S01]  /*07b0*/  FFMA R71, R72, R84, R52 ;  /* 0x0000005448477223 */ /* 0x020fe20000000034 */
[C---:B------:R-:W-:Y:S01]  /*07c0*/  FFMA R70, R84.reuse, R74, R54 ;  /* 0x0000004a54467223 */ /* 0x040fe20000000036 */
[----:B------:R-:W2:Y:S01]  /*07d0*/  LDS.128 R28, [R10+UR7+0xe0] ;  /* 0x0000e0070a1c7984 */ /* 0x000ea20008000c00 */
[C---:B------:R-:W-:Y:S01]  /*07e0*/  FFMA R113, R84.reuse, R73, R53 ;  /* 0x0000004954717223 */ /* 0x040fe20000000035 */
[C---:B------:R-:W-:Y:S01]  /*07f0*/  FFMA R52, R84.reuse, R75, R55 ;  /* 0x0000004b54347223 */ /* 0x040fe20000000037 */
[C---:B------:R-:W-:Y:S01]  /*0800*/  FFMA R54, R84.reuse, R81, R21 ;  /* 0x0000005154367223 */ /* 0x040fe20000000015 */
[C---:B------:R-:W-:Y:S01]  /*0810*/  FFMA R53, R84.reuse, R80, R20 ;  /* 0x0000005054357223 */ /* 0x040fe20000000014 */
[C---:B------:R-:W-:Y:S01]  /*0820*/  FFMA R55, R84.reuse, R82, R22 ;  /* 0x0000005254377223 */ /* 0x040fe20000000016 */
[----:B------:R-:W3:Y:S01]  /*0830*/  LDS.128 R12, [R7+UR5+0x200] ;  /* 0x00020005070c7984 */ /* 0x000ee20008000c00 */
[----:B------:R-:W-:Y:S01]  /*0840*/  FFMA R84, R84, R83, R23 ;  /* 0x0000005354547223 */ /* 0x000fe20000000017 */
[----:B0-----:R-:W-:Y:S01]  /*0850*/  FFMA R21, R72, R100, R44 ;  /* 0x0000006448157223 */ /* 0x001fe2000000002c */
[C---:B------:R-:W-:Y:S01]  /*0860*/  FFMA R22, R100.reuse, R73, R45 ;  /* 0x0000004964167223 */ /* 0x040fe2000000002d */
[C---:B------:R-:W-:Y:S01]  /*0870*/  FFMA R20, R100.reuse, R74, R46 ;  /* 0x0000004a64147223 */ /* 0x040fe2000000002e */
[----:B------:R-:W-:Y:S01]  /*0880*/  FFMA R44, R100, R75, R47 ;  /* 0x0000004b642c7223 */ /* 0x000fe2000000002f */
[----:B------:R-:W-:Y:S01]  /*0890*/  FFMA R45, R80, R100, R16 ;  /* 0x00000064502d7223 */ /* 0x000fe20000000010 */
[C---:B------:R-:W-:Y:S01]  /*08a0*/  FFMA R46, R100.reuse, R81, R17 ;  /* 0x00000051642e7223 */ /* 0x040fe20000000011 */
[C---:B------:R-:W-:Y:S01]  /*08b0*/  FFMA R47, R100.reuse, R82, R18 ;  /* 0x00000052642f7223 */ /* 0x040fe20000000012 */
[----:B------:R-:W-:-:S02]  /*08c0*/  FFMA R100, R100, R83, R19 ;  /* 0x0000005364647223 */ /* 0x000fc40000000013 */
[----:B------:R-:W0:Y:S01]  /*08d0*/  LDS.128 R16, [R7+UR5+0x210] ;  /* 0x0002100507107984 */ /* 0x000e220008000c00 */
[----:B-1----:R-:W-:Y:S01]  /*08e0*/  FFMA R23, R60, R73, R41 ;  /* 0x000000493c177223 */ /* 0x002fe20000000029 */
[----:B------:R-:W-:Y:S01]  /*08f0*/  FFMA R115, R72, R60, R40 ;  /* 0x0000003c48737223 */ /* 0x000fe20000000028 */
[----:B------:R-:W-:Y:S01]  /*0900*/  FFMA R42, R60, R74, R42 ;  /* 0x0000004a3c2a7223 */ /* 0x000fe2000000002a */
[----:B------:R-:W-:Y:S01]  /*0910*/  FFMA R41, R80, R60, R56 ;  /* 0x0000003c50297223 */ /* 0x000fe20000000038 */
[----:B--2---:R-:W-:Y:S01]  /*0920*/  FFMA R117, R72, R28, R36 ;  /* 0x0000001c48757223 */ /* 0x004fe20000000024 */
[C---:B------:R-:W-:Y:S01]  /*0930*/  FFMA R124, R60.reuse, R75, R43 ;  /* 0x0000004b3c7c7223 */ /* 0x040fe2000000002b */
[C---:B------:R-:W-:Y:S01]  /*0940*/  FFMA R40, R60.reuse, R81, R57 ;  /* 0x000000513c287223 */ /* 0x040fe20000000039 */
[----:B------:R-:W-:Y:S01]  /*0950*/  FFMA R58, R60, R82, R58 ;  /* 0x000000523c3a7223 */ /* 0x000fe2000000003a */
[C---:B------:R-:W-:Y:S01]  /*0960*/  FFMA R72, R28.reuse, R73, R37 ;  /* 0x000000491c487223 */ /* 0x040fe20000000025 */
[C---:B------:R-:W-:Y:S01]  /*0970*/  FFMA R74, R28.reuse, R74, R38 ;  /* 0x0000004a1c4a7223 */ /* 0x040fe20000000026 */
[----:B------:R-:W-:Y:S01]  /*0980*/  FFMA R56, R28, R75, R39 ;  /* 0x0000004b1c387223 */ /* 0x000fe20000000027 */
[----:B------:R-:W-:Y:S01]  /*0990*/  FFMA R60, R60, R83, R59 ;  /* 0x000000533c3c7223 */ /* 0x000fe2000000003b */
[----:B------:R-:W-:Y:S01]  /*09a0*/  FFMA R37, R80, R28, R48 ;  /* 0x0000001c50257223 */ /* 0x000fe20000000030 */
[C---:B------:R-:W-:Y:S01]  /*09b0*/  FFMA R36, R28.reuse, R81, R49 ;  /* 0x000000511c247223 */ /* 0x040fe20000000031 */
[C---:B------:R-:W-:Y:S01]  /*09c0*/  FFMA R39, R28.reuse, R82, R50 ;  /* 0x000000521c277223 */ /* 0x040fe20000000032 */
[----:B------:R-:W-:Y:S01]  /*09d0*/  FFMA R28, R28, R83, R51 ;  /* 0x000000531c1c7223 */ /* 0x000fe20000000033 */
[C---:B---3--:R-:W-:Y:S01]  /*09e0*/  FFMA R59, R12.reuse, R89, R111 ;  /* 0x000000590c3b7223 */ /* 0x048fe2000000006f */
[CC--:B------:R-:W-:Y:S01]  /*09f0*/  FFMA R57, R12.reuse, R85.reuse, R71 ;  /* 0x000000550c397223 */ /* 0x0c0fe20000000047 */
[C---:B------:R-:W-:Y:S01]  /*0a00*/  FFMA R81, R13.reuse, R85, R113 ;  /* 0x000000550d517223 */ /* 0x040fe20000000071 */
[C---:B------:R-:W-:Y:S01]  /*0a10*/  FFMA R51, R12.reuse, R101, R21 ;  /* 0x000000650c337223 */ /* 0x040fe20000000015 */
[C---:B------:R-:W-:Y:S01]  /*0a20*/  FFMA R49, R12.reuse, R61, R115 ;  /* 0x0000003d0c317223 */ /* 0x040fe20000000073 */
[----:B------:R-:W-:Y:S01]  /*0a30*/  FFMA R71, R12, R29, R117 ;  /* 0x0000001d0c477223 */ /* 0x000fe20000000075 */
[C---:B------:R-:W-:Y:S01]  /*0a40*/  FFMA R113, R13.reuse, R101, R22 ;  /* 0x000000650d717223 */ /* 0x040fe20000000016 */
[----:B------:R-:W-:Y:S01]  /*0a50*/  FFMA R111, R13, R61, R23 ;  /* 0x0000003d0d6f7223 */ /* 0x000fe20000000017 */
[C---:B------:R-:W-:Y:S01]  /*0a60*/  FFMA R125, R14.reuse, R101, R20 ;  /* 0x000000650e7d7223 */ /* 0x040fe20000000014 */
[----:B------:R-:W-:Y:S01]  /*0a70*/  FFMA R38, R14, R61, R42 ;  /* 0x0000003d0e267223 */ /* 0x000fe2000000002a */
[----:B------:R-:W-:Y:S01]  /*0a80*/  FFMA R48, R15, R101, R44 ;  /* 0x000000650f307223 */ /* 0x000fe2000000002c */
[C---:B------:R-:W-:Y:S01]  /*0a90*/  FFMA R11, R12.reuse, R93, R11 ;  /* 0x0000005d0c0b7223 */ /* 0x040fe2000000000b */
[C---:B------:R-:W-:Y:S01]  /*0aa0*/  FFMA R43, R12.reuse, R25, R98 ;  /* 0x000000190c2b7223 */ /* 0x040fe20000000062 */
[----:B------:R-:W-:Y:S01]  /*0ab0*/  FFMA R69, R12, R77, R118 ;  /* 0x0000004d0c457223 */ /* 0x000fe20000000076 */
[-C--:B------:R-:W-:Y:S01]  /*0ac0*/  FFMA R73, R93, R13.reuse, R104 ;  /* 0x0000000d5d497223 */ /* 0x080fe20000000068 */
[----:B------:R-:W-:Y:S01]  /*0ad0*/  FFMA R75, R25, R13, R110 ;  /* 0x0000000d194b7223 */ /* 0x000fe2000000006e */
[C---:B------:R-:W-:Y:S01]  /*0ae0*/  FFMA R120, R13.reuse, R77, R120 ;  /* 0x0000004d0d787223 */ /* 0x040fe20000000078 */
[C---:B------:R-:W-:Y:S01]  /*0af0*/  FFMA R83, R13.reuse, R89, R66 ;  /* 0x000000590d537223 */ /* 0x040fe20000000042 */
[----:B------:R-:W-:Y:S01]  /*0b00*/  FFMA R115, R13, R29, R72 ;  /* 0x0000001d0d737223 */ /* 0x000fe20000000048 */
[-C--:B------:R-:W-:Y:S01]  /*0b10*/  FFMA R117, R93, R14.reuse, R106 ;  /* 0x0000000e5d757223 */ /* 0x080fe2000000006a */
[-C--:B------:R-:W-:Y:S01]  /*0b20*/  FFMA R119, R25, R14.reuse, R112 ;  /* 0x0000000e19777223 */ /* 0x080fe20000000070 */
[----:B------:R-:W-:Y:S01]  /*0b30*/  FFMA R121, R77, R14, R122 ;  /* 0x0000000e4d797223 */ /* 0x000fe2000000007a */
[C---:B------:R-:W-:Y:S01]  /*0b40*/  FFMA R109, R14.reuse, R89, R109 ;  /* 0x000000590e6d7223 */ /* 0x040fe2000000006d */
[C---:B------:R-:W-:Y:S01]  /*0b50*/  FFMA R123, R14.reuse, R85, R70 ;  /* 0x000000550e7b7223 */ /* 0x040fe20000000046 */
[----:B------:R-:W-:Y:S01]  /*0b60*/  FFMA R42, R14, R29, R74 ;  /* 0x0000001d0e2a7223 */ /* 0x000fe2000000004a */
[----:B------:R-:W1:Y:S01]  /*0b70*/  LDS.128 R20, [R7+UR5+0x400] ;  /* 0x0004000507147984 */ /* 0x000e620008000c00 */
[-C--:B------:R-:W-:Y:S01]  /*0b80*/  FFMA R108, R93, R15.reuse, R108 ;  /* 0x0000000f5d6c7223 */ /* 0x080fe2000000006c */
[-C--:B------:R-:W-:Y:S01]  /*0b90*/  FFMA R114, R25, R15.reuse, R114 ;  /* 0x0000000f19727223 */ /* 0x080fe20000000072 */
[-C--:B------:R-:W-:Y:S01]  /*0ba0*/  FFMA R32, R77, R15.reuse, R32 ;  /* 0x0000000f4d207223 */ /* 0x080fe20000000020 */
[----:B------:R-:W-:Y:S01]  /*0bb0*/  FFMA R64, R89, R15, R64 ;  /* 0x0000000f59407223 */ /* 0x000fe20000000040 */
[C---:B------:R-:W-:Y:S01]  /*0bc0*/  FFMA R52, R15.reuse, R85, R52 ;  /* 0x000000550f347223 */ /* 0x040fe20000000034 */
[C---:B------:R-:W-:Y:S01]  /*0bd0*/  FFMA R44, R15.reuse, R61, R124 ;  /* 0x0000003d0f2c7223 */ /* 0x040fe2000000007c */
[----:B------:R-:W-:Y:S01]  /*0be0*/  FFMA R50, R15, R29, R56 ;  /* 0x0000001d0f327223 */ /* 0x000fe20000000038 */
[C---:B0-----:R-:W-:Y:S01]  /*0bf0*/  FFMA R105, R16.reuse, R93, R105 ;  /* 0x0000005d10697223 */ /* 0x041fe20000000069 */
[C---:B------:R-:W-:Y:S01]  /*0c00*/  FFMA R96, R93.reuse, R17, R96 ;  /* 0x000000115d607223 */ /* 0x040fe20000000060 */
[CC--:B------:R-:W-:Y:S01]  /*0c10*/  FFMA R97, R93.reuse, R18.reuse, R97 ;  /* 0x000000125d617223 */ /* 0x0c0fe20000000061 */
[----:B------:R-:W-:Y:S01]  /*0c20*/  FFMA R92, R93, R19, R92 ;  /* 0x000000135d5c7223 */ /* 0x000fe2000000005c */
[C---:B------:R-:W-:Y:S01]  /*0c30*/  FFMA R99, R16.reuse, R25, R99 ;  /* 0x0000001910637223 */ /* 0x040fe20000000063 */
[C---:B------:R-:W-:Y:S01]  /*0c40*/  FFMA R93, R25.reuse, R17, R116 ;  /* 0x00000011195d7223 */ /* 0x040fe20000000074 */
[CC--:B------:R-:W-:Y:S01]  /*0c50*/  FFMA R107, R25.reuse, R18.reuse, R107 ;  /* 0x00000012196b7223 */ /* 0x0c0fe2000000006b */
[----:B------:R-:W-:Y:S01]  /*0c60*/  FFMA R24, R25, R19, R24 ;  /* 0x0000001319187223 */ /* 0x000fe20000000018 */
[----:B------:R-:W0:Y:S01]  /*0c70*/  LDS.128 R12, [R7+UR5+0x410] ;  /* 0x00041005070c7984 */ /* 0x000e220008000c00 */
[C---:B------:R-:W-:Y:S01]  /*0c80*/  FFMA R33, R16.reuse, R77, R33 ;  /* 0x0000004d10217223 */ /* 0x040fe20000000021 */
[C---:B------:R-:W-:Y:S01]  /*0c90*/  FFMA R25, R77.reuse, R17, R34 ;  /* 0x000000114d197223 */ /* 0x040fe20000000022 */
[CC--:B------:R-:W-:Y:S01]  /*0ca0*/  FFMA R35, R77.reuse, R18.reuse, R35 ;  /* 0x000000124d237223 */ /* 0x0c0fe20000000023 */
[----:B------:R-:W-:Y:S01]  /*0cb0*/  FFMA R76, R77, R19, R76 ;  /* 0x000000134d4c7223 */ /* 0x000fe2000000004c */
        /* <DEDUP_REMOVED lines=12> */
[-C--:B------:R-:W-:Y:S01]  /*0d80*/  FFMA R37, R16, R29.reuse, R37 ;  /* 0x0000001d10257223 */ /* 0x080fe20000000025 */
[CC--:B------:R-:W-:Y:S01]  /*0d90*/  FFMA R36, R17.reuse, R29.reuse, R36 ;  /* 0x0000001d11247223 */ /* 0x0c0fe20000000024 */
[----:B------:R-:W-:Y:S01]  /*0da0*/  FFMA R39, R18, R29, R39 ;  /* 0x0000001d12277223 */ /* 0x000fe20000000027 */
[-C--:B------:R-:W-:Y:S01]  /*0db0*/  FFMA R41, R16, R61.reuse, R41 ;  /* 0x0000003d10297223 */ /* 0x080fe20000000029 */
[----:B------:R-:W-:Y:S01]  /*0dc0*/  FFMA R40, R17, R61, R40 ;  /* 0x0000003d11287223 */ /* 0x000fe20000000028 */
[C---:B------:R-:W-:Y:S01]  /*0dd0*/  FFMA R101, R61.reuse, R18, R58 ;  /* 0x000000123d657223 */ /* 0x040fe2000000003a */
[-C--:B------:R-:W-:Y:S01]  /*0de0*/  FFMA R60, R61, R19.reuse, R60 ;  /* 0x000000133d3c7223 */ /* 0x080fe2000000003c */
[----:B------:R-:W-:Y:S01]  /*0df0*/  FFMA R29, R29, R19, R28 ;  /* 0x000000131d1d7223 */ /* 0x000fe2000000001c */
[-C--:B-1----:R-:W-:Y:S01]  /*0e00*/  FFMA R68, R94, R21.reuse, R73 ;  /* 0x000000155e447223 */ /* 0x082fe20000000049 */
[----:B------:R-:W1:Y:S01]  /*0e10*/  LDS.128 R16, [R7+UR5+0x600] ;  /* 0x0006000507107984 */ /* 0x000e620008000c00 */
[----:B------:R-:W-:Y:S01]  /*0e20*/  FFMA R70, R26, R21, R75 ;  /* 0x000000151a467223 */ /* 0x000fe2000000004b */
[C---:B------:R-:W-:Y:S01]  /*0e30*/  FFMA R120, R21.reuse, R78, R120 ;  /* 0x0000004e15787223 */ /* 0x040fe20000000078 */
[C---:B------:R-:W-:Y:S01]  /*0e40*/  FFMA R72, R21.reuse, R90, R83 ;  /* 0x0000005a15487223 */ /* 0x040fe20000000053 */
[C---:B------:R-:W-:Y:S01]  /*0e50*/  FFMA R74, R21.reuse, R86, R81 ;  /* 0x00000056154a7223 */ /* 0x040fe20000000051 */
[C---:B------:R-:W-:Y:S01]  /*0e60*/  FFMA R80, R21.reuse, R102, R113 ;  /* 0x0000006615507223 */ /* 0x040fe20000000071 */
[C---:B------:R-:W-:Y:S01]  /*0e70*/  FFMA R82, R21.reuse, R62, R111 ;  /* 0x0000003e15527223 */ /* 0x040fe2000000006f */
[-C--:B------:R-:W-:Y:S01]  /*0e80*/  FFMA R98, R21, R30.reuse, R115 ;  /* 0x0000001e15627223 */ /* 0x080fe20000000073 */
        /* <DEDUP_REMOVED lines=8> */
[C---:B------:R-:W-:Y:S01]  /*0f10*/  FFMA R116, R22.reuse, R102, R125 ;  /* 0x0000006616747223 */ /* 0x040fe2000000007d */
[C---:B------:R-:W-:Y:S01]  /*0f20*/  FFMA R38, R22.reuse, R62, R38 ;  /* 0x0000003e16267223 */ /* 0x040fe20000000026 */
[----:B------:R-:W-:Y:S01]  /*0f30*/  FFMA R118, R22, R30, R42 ;  /* 0x0000001e16767223 */ /* 0x000fe2000000002a */
[----:B------:R-:W-:Y:S01]  /*0f40*/  FFMA R114, R26, R23, R114 ;  /* 0x000000171a727223 */ /* 0x000fe20000000072 */
[----:B0-----:R-:W-:Y:S01]  /*0f50*/  FFMA R21, R12, R26, R99 ;  /* 0x0000001a0c157223 */ /* 0x001fe20000000063 */
[C---:B------:R-:W-:Y:S01]  /*0f60*/  FFMA R50, R26.reuse, R13, R93 ;  /* 0x0000000d1a327223 */ /* 0x040fe2000000005d */
[C---:B------:R-:W-:Y:S01]  /*0f70*/  FFMA R107, R26.reuse, R14, R107 ;  /* 0x0000000e1a6b7223 */ /* 0x040fe2000000006b */
[----:B------:R-:W-:Y:S01]  /*0f80*/  FFMA R24, R26, R15, R24 ;  /* 0x0000000f1a187223 */ /* 0x000fe20000000018 */
[----:B------:R-:W-:Y:S01]  /*0f90*/  FFMA R46, R20, R78, R69 ;  /* 0x0000004e142e7223 */ /* 0x000fe20000000045 */
[-C--:B------:R-:W-:Y:S01]  /*0fa0*/  FFMA R108, R94, R23.reuse, R108 ;  /* 0x000000175e6c7223 */ /* 0x080fe2000000006c */
[-C--:B------:R-:W-:Y:S01]  /*0fb0*/  FFMA R22, R78, R23.reuse, R32 ;  /* 0x000000174e167223 */ /* 0x080fe20000000020 */
[----:B------:R-:W-:Y:S01]  /*0fc0*/  FFMA R64, R90, R23, R64 ;  /* 0x000000175a407223 */ /* 0x000fe20000000040 */
[C---:B------:R-:W-:Y:S01]  /*0fd0*/  FFMA R52, R23.reuse, R86, R52 ;  /* 0x0000005617347223 */ /* 0x040fe20000000034 */
[C---:B------:R-:W-:Y:S01]  /*0fe0*/  FFMA R48, R23.reuse, R102, R48 ;  /* 0x0000006617307223 */ /* 0x040fe20000000030 */
[----:B------:R-:W-:Y:S01]  /*0ff0*/  FFMA R44, R23, R62, R44 ;  /* 0x0000003e172c7223 */ /* 0x000fe2000000002c */
[----:B------:R-:W-:Y:S01]  /*1000*/  FFMA R43, R12, R78, R33 ;  /* 0x0000004e0c2b7223 */ /* 0x000fe20000000021 */
[CC--:B------:R-:W-:Y:S01]  /*1010*/  FFMA R26, R78.reuse, R13.reuse, R25 ;  /* 0x0000000d4e1a7223 */ /* 0x0c0fe20000000019 */
[----:B------:R-:W-:Y:S01]  /*1020*/  FFMA R49, R78, R14, R35 ;  /* 0x0000000e4e317223 */ /* 0x000fe20000000023 */
[C---:B------:R-:W-:Y:S01]  /*1030*/  FFMA R11, R20.reuse, R94, R11 ;  /* 0x0000005e140b7223 */ /* 0x040fe2000000000b */
[----:B------:R-:W-:Y:S01]  /*1040*/  FFMA R58, R20, R102, R51 ;  /* 0x00000066143a7223 */ /* 0x000fe20000000033 */
[----:B------:R-:W-:Y:S01]  /*1050*/  FFMA R105, R12, R94, R105 ;  /* 0x0000005e0c697223 */ /* 0x000fe20000000069 */
[C---:B------:R-:W-:Y:S01]  /*1060*/  FFMA R42, R94.reuse, R13, R96 ;  /* 0x0000000d5e2a7223 */ /* 0x040fe20000000060 */
[C---:B------:R-:W-:Y:S01]  /*1070*/  FFMA R23, R94.reuse, R14, R97 ;  /* 0x0000000e5e177223 */ /* 0x040fe20000000061 */
[-C--:B------:R-:W-:Y:S01]  /*1080*/  FFMA R92, R94, R15.reuse, R92 ;  /* 0x0000000f5e5c7223 */ /* 0x080fe2000000005c */
[----:B------:R-:W-:Y:S01]  /*1090*/  FFMA R78, R78, R15, R76 ;  /* 0x0000000f4e4e7223 */ /* 0x000fe2000000004c */
[----:B------:R-:W0:Y:S01]  /*10a0*/  LDS.128 R32, [R7+UR5+0x610] ;  /* 0x0006100507207984 */ /* 0x000e220008000c00 */
[C---:B------:R-:W-:Y:S01]  /*10b0*/  FFMA R54, R20.reuse, R90, R59 ;  /* 0x0000005a14367223 */ /* 0x040fe2000000003b */
[----:B------:R-:W-:Y:S01]  /*10c0*/  FFMA R56, R20, R86, R57 ;  /* 0x0000005614387223 */ /* 0x000fe20000000039 */
[----:B------:R-:W-:Y:S01]  /*10d0*/  FFMA R25, R12, R90, R65 ;  /* 0x0000005a0c197223 */ /* 0x000fe20000000041 */
[C---:B------:R-:W-:Y:S01]  /*10e0*/  FFMA R76, R90.reuse, R13, R77 ;  /* 0x0000000d5a4c7223 */ /* 0x040fe2000000004d */
[C---:B------:R-:W-:Y:S01]  /*10f0*/  FFMA R51, R90.reuse, R14, R67 ;  /* 0x0000000e5a337223 */ /* 0x040fe20000000043 */
[----:B------:R-:W-:Y:S01]  /*1100*/  FFMA R88, R90, R15, R88 ;  /* 0x0000000f5a587223 */ /* 0x000fe20000000058 */
[-C--:B------:R-:W-:Y:S01]  /*1110*/  FFMA R41, R12, R62.reuse, R41 ;  /* 0x0000003e0c297223 */ /* 0x080fe20000000029 */
[C---:B------:R-:W-:Y:S01]  /*1120*/  FFMA R40, R13.reuse, R62, R40 ;  /* 0x0000003e0d287223 */ /* 0x040fe20000000028 */
[----:B------:R-:W-:Y:S01]  /*1130*/  FFMA R94, R62, R14, R101 ;  /* 0x0000000e3e5e7223 */ /* 0x000fe20000000065 */
[----:B------:R-:W-:Y:S01]  /*1140*/  FFMA R20, R20, R30, R71 ;  /* 0x0000001e14147223 */ /* 0x000fe20000000047 */
[----:B------:R-:W-:Y:S01]  /*1150*/  FFMA R53, R12, R86, R53 ;  /* 0x000000560c357223 */ /* 0x000fe20000000035 */
[C---:B------:R-:W-:Y:S01]  /*1160*/  FFMA R90, R86.reuse, R13, R89 ;  /* 0x0000000d565a7223 */ /* 0x040fe20000000059 */
[----:B------:R-:W-:Y:S01]  /*1170*/  FFMA R55, R86, R14, R55 ;  /* 0x0000000e56377223 */ /* 0x000fe20000000037 */
[-C--:B------:R-:W-:Y:S01]  /*1180*/  FFMA R62, R62, R15.reuse, R60 ;  /* 0x0000000f3e3e7223 */ /* 0x080fe2000000003c */
[----:B------:R-:W-:Y:S01]  /*1190*/  FFMA R86, R86, R15, R84 ;  /* 0x0000000f56567223 */ /* 0x000fe20000000054 */
[-C--:B------:R-:W-:Y:S01]  /*11a0*/  FFMA R73, R12, R30.reuse, R37 ;  /* 0x0000001e0c497223 */ /* 0x080fe20000000025 */
[-C--:B------:R-:W-:Y:S01]  /*11b0*/  FFMA R60, R13, R30.reuse, R36 ;  /* 0x0000001e0d3c7223 */ /* 0x080fe20000000024 */
[----:B------:R-:W-:Y:S01]  /*11c0*/  FFMA R59, R14, R30, R39 ;  /* 0x0000001e0e3b7223 */ /* 0x000fe20000000027 */
[----:B------:R-:W-:Y:S01]  /*11d0*/  FFMA R45, R12, R102, R45 ;  /* 0x000000660c2d7223 */ /* 0x000fe2000000002d */
[C---:B------:R-:W-:Y:S01]  /*11e0*/  FFMA R84, R102.reuse, R13, R85 ;  /* 0x0000000d66547223 */ /* 0x040fe20000000055 */
[C---:B------:R-:W-:Y:S01]  /*11f0*/  FFMA R47, R102.reuse, R14, R47 ;  /* 0x0000000e662f7223 */ /* 0x040fe2000000002f */
[-C--:B------:R-:W-:Y:S01]  /*1200*/  FFMA R100, R102, R15.reuse, R100 ;  /* 0x0000000f66647223 */ /* 0x080fe20000000064 */
[----:B------:R-:W-:Y:S01]  /*1210*/  FFMA R30, R30, R15, R29 ;  /* 0x0000000f1e1e7223 */ /* 0x000fe2000000001d */
[----:B-1----:R-:W-:Y:S01]  /*1220*/  FFMA R57, R16, R95, R11 ;  /* 0x0000005f10397223 */ /* 0x002fe2000000000b */
[----:B------:R-:W-:Y:S01]  /*1230*/  FFMA R117, R17, R31, R98 ;  /* 0x0000001f11757223 */ /* 0x000fe20000000062 */
[----:B------:R-:W-:Y:S01]  /*1240*/  FFMA R123, R18, R63, R38 ;  /* 0x0000003f127b7223 */ /* 0x000fe20000000026 */
[C---:B------:R-:W-:Y:S01]  /*1250*/  FFMA R81, R16.reuse, R27, R28 ;  /* 0x0000001b10517223 */ /* 0x040fe2000000001c */
[C---:B------:R-:W-:Y:S01]  /*1260*/  FFMA R11, R16.reuse, R79, R46 ;  /* 0x0000004f100b7223 */ /* 0x040fe2000000002e */
[C---:B------:R-:W-:Y:S01]  /*1270*/  FFMA R29, R16.reuse, R91, R54 ;  /* 0x0000005b101d7223 */ /* 0x040fe20000000036 */
[----:B------:R-:W-:Y:S01]  /*1280*/  LDS.128 R96, [R10+UR7+0x10] ;  /* 0x000010070a607984 */ /* 0x000fe20008000c00 */
[C---:B------:R-:W-:Y:S01]  /*1290*/  FFMA R61, R16.reuse, R87, R56 ;  /* 0x00000057103d7223 */ /* 0x040fe20000000038 */
[C---:B------:R-:W-:Y:S01]  /*12a0*/  FFMA R77, R16.reuse, R103, R58 ;  /* 0x00000067104d7223 */ /* 0x040fe2000000003a */
[C---:B------:R-:W-:Y:S01]  /*12b0*/  FFMA R83, R16.reuse, R63, R66 ;  /* 0x0000003f10537223 */ /* 0x040fe20000000042 */
[----:B------:R-:W1:Y:S01]  /*12c0*/  LDS.128 R12, [R7+UR5+0x800] ;  /* 0x00080005070c7984 */ /* 0x000e620008000c00 */
[----:B------:R-:W-:Y:S01]  /*12d0*/  FFMA R85, R16, R31, R20 ;  /* 0x0000001f10557223 */ /* 0x000fe20000000014 */
[-C--:B------:R-:W-:Y:S01]  /*12e0*/  FFMA R28, R95, R17.reuse, R68 ;  /* 0x000000115f1c7223 */ /* 0x080fe20000000044 */
[----:B------:R-:W-:Y:S01]  /*12f0*/  FFMA R113, R27, R17, R70 ;  /* 0x000000111b717223 */ /* 0x000fe20000000046 */
[----:B------:R-:W2:Y:S01]  /*1300*/  LDS.128 R36, [R7+UR5+0x810] ;  /* 0x0008100507247984 */ /* 0x000ea20008000c00 */
[C---:B------:R-:W-:Y:S01]  /*1310*/  FFMA R89, R17.reuse, R79, R120 ;  /* 0x0000004f11597223 */ /* 0x040fe20000000078 */
[C---:B------:R-:W-:Y:S01]  /*1320*/  FFMA R93, R17.reuse, R91, R72 ;  /* 0x0000005b115d7223 */ /* 0x040fe20000000048 */
        /* <DEDUP_REMOVED lines=9> */
[----:B------:R-:W-:Y:S01]  /*13c0*/  FFMA R118, R18, R31, R118 ;  /* 0x0000001f12767223 */ /* 0x000fe20000000076 */
[-C--:B------:R-:W-:Y:S01]  /*13d0*/  FFMA R108, R95, R19.reuse, R108 ;  /* 0x000000135f6c7223 */ /* 0x080fe2000000006c */
[-C--:B------:R-:W-:Y:S01]  /*13e0*/  FFMA R114, R27, R19.reuse, R114 ;  /* 0x000000131b727223 */ /* 0x080fe20000000072 */
[-C--:B------:R-:W-:Y:S01]  /*13f0*/  FFMA R54, R79, R19.reuse, R22 ;  /* 0x000000134f367223 */ /* 0x080fe20000000016 */
[----:B------:R-:W-:Y:S01]  /*1400*/  FFMA R46, R91, R19, R64 ;  /* 0x000000135b2e7223 */ /* 0x000fe20000000040 */
[C---:B------:R-:W-:Y:S01]  /*1410*/  FFMA R52, R19.reuse, R87, R52 ;  /* 0x0000005713347223 */ /* 0x040fe20000000034 */
[C---:B------:R-:W-:Y:S01]  /*1420*/  FFMA R48, R19.reuse, R103, R48 ;  /* 0x0000006713307223 */ /* 0x040fe20000000030 */
[C---:B------:R-:W-:Y:S01]  /*1430*/  FFMA R44, R19.reuse, R63, R44 ;  /* 0x0000003f132c7223 */ /* 0x040fe2000000002c */
[----:B------:R-:W-:Y:S01]  /*1440*/  FFMA R122, R19, R31, R122 ;  /* 0x0000001f137a7223 */ /* 0x000fe2000000007a */
[----:B------:R-:W3:Y:S01]  /*1450*/  LDS.128 R68, [R10+UR7+0x70] ;  /* 0x000070070a447984 */ /* 0x000ee20008000c00 */
[C---:B0-----:R-:W-:Y:S01]  /*1460*/  FFMA R58, R32.reuse, R95, R105 ;  /* 0x0000005f203a7223 */ /* 0x041fe20000000069 */
[C---:B------:R-:W-:Y:S01]  /*1470*/  FFMA R80, R95.reuse, R33, R42 ;  /* 0x000000215f507223 */ /* 0x040fe2000000002a */
[-C--:B------:R-:W-:Y:S01]  /*1480*/  FFMA R56, R95, R34.reuse, R23 ;  /* 0x000000225f387223 */ /* 0x080fe20000000017 */
[----:B------:R-:W0:Y:S01]  /*1490*/  LDS.128 R16, [R10+UR7+0x30] ;  /* 0x000030070a107984 */ /* 0x000e220008000c00 */
[C---:B------:R-:W-:Y:S01]  /*14a0*/  FFMA R43, R32.reuse, R79, R43 ;  /* 0x0000004f202b7223 */ /* 0x040fe2000000002b */
[C---:B------:R-:W-:Y:S01]  /*14b0*/  FFMA R42, R79.reuse, R33, R26 ;  /* 0x000000214f2a7223 */ /* 0x040fe2000000001a */
[CC--:B------:R-:W-:Y:S01]  /*14c0*/  FFMA R105, R79.reuse, R34.reuse, R49 ;  /* 0x000000224f697223 */ /* 0x0c0fe20000000031 */
[-C--:B------:R-:W-:Y:S01]  /*14d0*/  FFMA R78, R79, R35.reuse, R78 ;  /* 0x000000234f4e7223 */ /* 0x080fe2000000004e */
[----:B------:R-:W-:Y:S01]  /*14e0*/  FFMA R92, R95, R35, R92 ;  /* 0x000000235f5c7223 */ /* 0x000fe2000000005c */
[CC--:B------:R-:W-:Y:S01]  /*14f0*/  FFMA R41, R32.reuse, R63.reuse, R41 ;  /* 0x0000003f20297223 */ /* 0x0c0fe20000000029 */
[----:B------:R-:W-:Y:S01]  /*1500*/  FFMA R40, R33, R63, R40 ;  /* 0x0000003f21287223 */ /* 0x000fe20000000028 */
[CC--:B------:R-:W-:Y:S01]  /*1510*/  FFMA R79, R63.reuse, R34.reuse, R94 ;  /* 0x000000223f4f7223 */ /* 0x0c0fe2000000005e */
[----:B------:R-:W-:Y:S01]  /*1520*/  FFMA R62, R63, R35, R62 ;  /* 0x000000233f3e7223 */ /* 0x000fe2000000003e */
[C---:B------:R-:W-:Y:S01]  /*1530*/  FFMA R95, R32.reuse, R27, R21 ;  /* 0x0000001b205f7223 */ /* 0x040fe20000000015 */
[C---:B------:R-:W-:Y:S01]  /*1540*/  FFMA R50, R27.reuse, R33, R50 ;  /* 0x000000211b327223 */ /* 0x040fe20000000032 */
[CC--:B------:R-:W-:Y:S01]  /*1550*/  FFMA R107, R27.reuse, R34.reuse, R107 ;  /* 0x000000221b6b7223 */ /* 0x0c0fe2000000006b */
[----:B------:R-:W-:Y:S01]  /*1560*/  FFMA R24, R27, R35, R24 ;  /* 0x000000231b187223 */ /* 0x000fe20000000018 */
[C---:B------:R-:W-:Y:S01]  /*1570*/  FFMA R49, R32.reuse, R91, R25 ;  /* 0x0000005b20317223 */ /* 0x040fe20000000019 */
[----:B------:R-:W-:Y:S01]  /*1580*/  FFMA R76, R91, R33, R76 ;  /* 0x000000215b4c7223 */ /* 0x000fe2000000004c */
[C---:B------:R-:W-:Y:S01]  /*1590*/  FFMA R53, R32.reuse, R87, R53 ;  /* 0x0000005720357223 */ /* 0x040fe20000000035 */
[----:B------:R-:W-:Y:S01]  /*15a0*/  FFMA R90, R87, R33, R90 ;  /* 0x00000021575a7223 */ /* 0x000fe2000000005a */
[C---:B------:R-:W-:Y:S01]  /*15b0*/  FFMA R45, R32.reuse, R103, R45 ;  /* 0x00000067202d7223 */ /* 0x040fe2000000002d */
[----:B------:R-:W-:Y:S01]  /*15c0*/  FFMA R84, R103, R33, R84 ;  /* 0x0000002167547223 */ /* 0x000fe20000000054 */
[-C--:B------:R-:W-:Y:S01]  /*15d0*/  FFMA R63, R32, R31.reuse, R73 ;  /* 0x0000001f203f7223 */ /* 0x080fe20000000049 */
[----:B------:R-:W-:Y:S01]  /*15e0*/  FFMA R60, R33, R31, R60 ;  /* 0x0000001f213c7223 */ /* 0x000fe2000000003c */
[CC--:B------:R-:W-:Y:S01]  /*15f0*/  FFMA R51, R91.reuse, R34.reuse, R51 ;  /* 0x000000225b337223 */ /* 0x0c0fe20000000033 */
[-C--:B------:R-:W-:Y:S01]  /*1600*/  FFMA R88, R91, R35.reuse, R88 ;  /* 0x000000235b587223 */ /* 0x080fe20000000058 */
[CC--:B------:R-:W-:Y:S01]  /*1610*/  FFMA R55, R87.reuse, R34.reuse, R55 ;  /* 0x0000002257377223 */ /* 0x0c0fe20000000037 */
[-C--:B------:R-:W-:Y:S01]  /*1620*/  FFMA R86, R87, R35.reuse, R86 ;  /* 0x0000002357567223 */ /* 0x080fe20000000056 */
[C---:B------:R-:W-:Y:S01]  /*1630*/  FFMA R47, R103.reuse, R34, R47 ;  /* 0x00000022672f7223 */ /* 0x040fe2000000002f */
[----:B------:R-:W-:Y:S01]  /*1640*/  FFMA R100, R103, R35, R100 ;  /* 0x0000002367647223 */ /* 0x000fe20000000064 */
[----:B------:R-:W-:Y:S01]  /*1650*/  FFMA R33, R34, R31, R59 ;  /* 0x0000001f22217223 */ /* 0x000fe2000000003b */
[----:B------:R-:W-:Y:S01]  /*1660*/  FFMA R32, R31, R35, R30 ;  /* 0x000000231f207223 */ /* 0x000fe2000000001e */
[C---:B-1----:R-:W-:Y:S01]  /*1670*/  FFMA R35, R96.reuse, R12, R57 ;  /* 0x0000000c60237223 */ /* 0x042fe20000000039 */
[C---:B------:R-:W-:Y:S01]  /*1680*/  FFMA R34, R96.reuse, R13, R28 ;  /* 0x0000000d60227223 */ /* 0x040fe2000000001c */
[C---:B------:R-:W-:Y:S01]  /*1690*/  FFMA R104, R96.reuse, R14, R104 ;  /* 0x0000000e60687223 */ /* 0x040fe20000000068 */
[C---:B------:R-:W-:Y:S01]  /*16a0*/  FFMA R108, R96.reuse, R15, R108 ;  /* 0x0000000f606c7223 */ /* 0x040fe2000000006c */
[C---:B--2---:R-:W-:Y:S01]  /*16b0*/  FFMA R91, R96.reuse, R36, R58 ;  /* 0x00000024605b7223 */ /* 0x044fe2000000003a */
[C---:B------:R-:W-:Y:S01]  /*16c0*/  FFMA R80, R96.reuse, R37, R80 ;  /* 0x0000002560507223 */ /* 0x040fe20000000050 */
[C---:B------:R-:W-:Y:S01]  /*16d0*/  FFMA R87, R96.reuse, R38, R56 ;  /* 0x0000002660577223 */ /* 0x040fe20000000038 */
[----:B------:R-:W1:Y:S01]  /*16e0*/  LDS.128 R64, [R10+UR7+0x50] ;  /* 0x000050070a407984 */ /* 0x000e620008000c00 */
[----:B------:R-:W-:Y:S01]  /*16f0*/  FFMA R96, R96, R39, R92 ;  /* 0x0000002760607223 */ /* 0x000fe2000000005c */
[C---:B---3--:R-:W-:Y:S01]  /*1700*/  FFMA R116, R12.reuse, R68, R29 ;  /* 0x000000440c747223 */ /* 0x048fe2000000001d */
[----:B0-----:R-:W-:Y:S01]  /*1710*/  FFMA R82, R12, R16, R81 ;  /* 0x000000100c527223 */ /* 0x001fe20000000051 */
[----:B------:R-:W0:Y:S01]  /*1720*/  LDS.128 R20, [R10+UR7+0x90] ;  /* 0x000090070a147984 */ /* 0x000e220008000c00 */
[C---:B------:R-:W-:Y:S01]  /*1730*/  FFMA R92, R16.reuse, R13, R113 ;  /* 0x0000000d105c7223 */ /* 0x040fe20000000071 */
[C---:B------:R-:W-:Y:S01]  /*1740*/  FFMA R106, R16.reuse, R14, R106 ;  /* 0x0000000e106a7223 */ /* 0x040fe2000000006a */
[C---:B------:R-:W-:Y:S01]  /*1750*/  FFMA R114, R16.reuse, R15, R114 ;  /* 0x0000000f10727223 */ /* 0x040fe20000000072 */
[C---:B------:R-:W-:Y:S01]  /*1760*/  FFMA R95, R16.reuse, R36, R95 ;  /* 0x00000024105f7223 */ /* 0x040fe2000000005f */
[C---:B------:R-:W-:Y:S01]  /*1770*/  FFMA R50, R16.reuse, R37, R50 ;  /* 0x0000002510327223 */ /* 0x040fe20000000032 */
[C---:B------:R-:W-:Y:S01]  /*1780*/  FFMA R107, R16.reuse, R38, R107 ;  /* 0x00000026106b7223 */ /* 0x040fe2000000006b */
[----:B------:R-:W2:Y:S01]  /*1790*/  LDS.128 R56, [R10+UR7+0xd0] ;  /* 0x0000d0070a387984 */ /* 0x000ea20008000c00 */
[----:B------:R-:W-:Y:S01]  /*17a0*/  FFMA R16, R16, R39, R24 ;  /* 0x0000002710107223 */ /* 0x000fe20000000018 */
[C---:B------:R-:W-:Y:S01]  /*17b0*/  FFMA R109, R68.reuse, R14, R109 ;  /* 0x0000000e446d7223 */ /* 0x040fe2000000006d */
[C---:B------:R-:W-:Y:S01]  /*17c0*/  FFMA R46, R68.reuse, R15, R46 ;  /* 0x0000000f442e7223 */ /* 0x040fe2000000002e */
[----:B------:R-:W3:Y:S01]  /*17d0*/  LDS.128 R72, [R10+UR7+0xb0] ;  /* 0x0000b0070a487984 */ /* 0x000ee20008000c00 */
[C---:B------:R-:W-:Y:S01]  /*17e0*/  FFMA R49, R68.reuse, R36, R49 ;  /* 0x0000002444317223 */ /* 0x040fe20000000031 */
[C---:B------:R-:W-:Y:S01]  /*17f0*/  FFMA R76, R68.reuse, R37, R76 ;  /* 0x00000025444c7223 */ /* 0x040fe2000000004c */
[C---:B------:R-:W-:Y:S01]  /*1800*/  FFMA R51, R68.reuse, R38, R51 ;  /* 0x0000002644337223 */ /* 0x040fe20000000033 */
[----:B------:R4:W5:Y:S01]  /*1810*/  LDS.128 R24, [R10+UR7+0xf0] ;  /* 0x0000f0070a187984 */ /* 0x0009620008000c00 */
[----:B------:R-:W-:-:S03]  /*1820*/  FFMA R88, R68, R39, R88 ;  /* 0x0000002744587223 */ /* 0x000fc60000000058 */
[----:B------:R-:W5:Y:S01]  /*1830*/  LDS.128 R28, [R7+UR5+0xa00] ;  /* 0x000a0005071c7984 */ /* 0x000f620008000c00 */
[----:B-1----:R-:W-:Y:S01]  /*1840*/  FFMA R112, R12, R64, R11 ;  /* 0x000000400c707223 */ /* 0x002fe2000000000b */
[C---:B------:R-:W-:Y:S01]  /*1850*/  FFMA R94, R64.reuse, R13, R89 ;  /* 0x0000000d405e7223 */ /* 0x040fe20000000059 */
[C---:B------:R-:W-:Y:S01]  /*1860*/  FFMA R110, R64.reuse, R14, R125 ;  /* 0x0000000e406e7223 */ /* 0x040fe2000000007d */
[C---:B------:R-:W-:Y:S01]  /*1870*/  FFMA R54, R64.reuse, R15, R54 ;  /* 0x0000000f40367223 */ /* 0x040fe20000000036 */
[C---:B------:R-:W-:Y:S01]  /*1880*/  FFMA R11, R64.reuse, R36, R43 ;  /* 0x00000024400b7223 */ /* 0x040fe2000000002b */
[C---:B------:R-:W-:Y:S01]  /*1890*/  FFMA R102, R64.reuse, R37, R42 ;  /* 0x0000002540667223 */ /* 0x040fe2000000002a */
[C---:B------:R-:W-:Y:S01]  /*18a0*/  FFMA R105, R64.reuse, R38, R105 ;  /* 0x0000002640697223 */ /* 0x040fe20000000069 */
[----:B------:R-:W-:Y:S01]  /*18b0*/  FFMA R78, R64, R39, R78 ;  /* 0x00000027404e7223 */ /* 0x000fe2000000004e */
[----:B0-----:R-:W-:Y:S01]  /*18c0*/  FFMA R89, R12, R20, R61 ;  /* 0x000000140c597223 */ /* 0x001fe2000000003d */
[-C--:B------:R-:W-:Y:S01]  /*18d0*/  FFMA R64, R68, R13.reuse, R93 ;  /* 0x0000000d44407223 */ /* 0x080fe2000000005d */
[----:B------:R-:W-:Y:S01]  /*18e0*/  FFMA R120, R20, R13, R101 ;  /* 0x0000000d14787223 */ /* 0x000fe20000000065 */
[-C--:B--2---:R-:W-:Y:S01]  /*18f0*/  FFMA R61, R36, R56.reuse, R41 ;  /* 0x00000038243d7223 */ /* 0x084fe20000000029 */
[----:B----4-:R-:W-:Y:S01]  /*1900*/  FFMA R10, R56, R37, R40 ;  /* 0x00000025380a7223 */ /* 0x010fe20000000028 */
[C---:B------:R-:W-:Y:S01]  /*1910*/  FFMA R93, R12.reuse, R56, R83 ;  /* 0x000000380c5d7223 */ /* 0x040fe20000000053 */
[----:B------:R-:W0:Y:S01]  /*1920*/  LDS.128 R40, [R7+UR5+0xa10] ;  /* 0x000a100507287984 */ /* 0x000e220008000c00 */
[----:B---3--:R-:W-:Y:S01]  /*1930*/  FFMA R77, R12, R72, R77 ;  /* 0x000000480c4d7223 */ /* 0x008fe2000000004d */
[C---:B------:R-:W-:Y:S01]  /*1940*/  FFMA R68, R20.reuse, R14, R119 ;  /* 0x0000000e14447223 */ /* 0x040fe20000000077 */
[C---:B------:R-:W-:Y:S01]  /*1950*/  FFMA R52, R20.reuse, R15, R52 ;  /* 0x0000000f14347223 */ /* 0x040fe20000000034 */
[----:B------:R-:W-:Y:S01]  /*1960*/  FFMA R53, R20, R36, R53 ;  /* 0x0000002414357223 */ /* 0x000fe20000000035 */
[----:B-----5:R-:W-:Y:S01]  /*1970*/  FFMA R85, R12, R24, R85 ;  /* 0x000000180c557223 */ /* 0x020fe20000000055 */
[C---:B------:R-:W-:Y:S01]  /*1980*/  FFMA R90, R20.reuse, R37, R90 ;  /* 0x00000025145a7223 */ /* 0x040fe2000000005a */
[C---:B------:R-:W-:Y:S01]  /*1990*/  FFMA R55, R20.reuse, R38, R55 ;  /* 0x0000002614377223 */ /* 0x040fe20000000037 */
[----:B------:R-:W-:Y:S01]  /*19a0*/  FFMA R86, R20, R39, R86 ;  /* 0x0000002714567223 */ /* 0x000fe20000000056 */
[C---:B------:R-:W-:Y:S01]  /*19b0*/  FFMA R103, R72.reuse, R13, R111 ;  /* 0x0000000d48677223 */ /* 0x040fe2000000006f */
        /* <DEDUP_REMOVED lines=8> */
[C---:B------:R-:W-:Y:S01]  /*1a40*/  FFMA R72, R56.reuse, R14, R123 ;  /* 0x0000000e38487223 */ /* 0x040fe2000000007b */
[C---:B------:R-:W-:Y:S01]  /*1a50*/  FFMA R44, R56.reuse, R15, R44 ;  /* 0x0000000f382c7223 */ /* 0x040fe2000000002c */
        /* <DEDUP_REMOVED lines=8> */
[C---:B------:R-:W-:Y:S01]  /*1ae0*/  FFMA R79, R28.reuse, R21, R89 ;  /* 0x000000151c4f7223 */ /* 0x040fe20000000059 */
[----:B------:R-:W-:Y:S01]  /*1af0*/  FFMA R39, R28, R57, R93 ;  /* 0x000000391c277223 */ /* 0x000fe2000000005d */
[----:B------:R-:W-:Y:S01]  /*1b00*/  FFMA R89, R97, R29, R34 ;  /* 0x0000001d61597223 */ /* 0x000fe20000000022 */
[----:B------:R-:W-:Y:S01]  /*1b10*/  FFMA R115, R29, R25, R12 ;  /* 0x000000191d737223 */ /* 0x000fe2000000000c */
[----:B------:R-:W-:Y:S01]  /*1b20*/  FFMA R24, R30, R69, R109 ;  /* 0x000000451e187223 */ /* 0x000fe2000000006d */
[C---:B------:R-:W-:Y:S01]  /*1b30*/  FFMA R35, R28.reuse, R97, R35 ;  /* 0x000000611c237223 */ /* 0x040fe20000000023 */
[C---:B------:R-:W-:Y:S01]  /*1b40*/  FFMA R37, R28.reuse, R17, R82 ;  /* 0x000000111c257223 */ /* 0x040fe20000000052 */
[C---:B------:R-:W-:Y:S01]  /*1b50*/  FFMA R83, R28.reuse, R65, R112 ;  /* 0x000000411c537223 */ /* 0x040fe20000000070 */
[C---:B------:R-:W-:Y:S01]  /*1b60*/  FFMA R81, R28.reuse, R69, R116 ;  /* 0x000000451c517223 */ /* 0x040fe20000000074 */
[C---:B------:R-:W-:Y:S01]  /*1b70*/  FFMA R77, R28.reuse, R73, R77 ;  /* 0x000000491c4d7223 */ /* 0x040fe2000000004d */
[----:B------:R-:W-:Y:S01]  /*1b80*/  FFMA R85, R28, R25, R85 ;  /* 0x000000191c557223 */ /* 0x000fe20000000055 */
[----:B------:R-:W-:Y:S01]  /*1b90*/  FFMA R93, R17, R29, R92 ;  /* 0x0000001d115d7223 */ /* 0x000fe2000000005c */
        /* <DEDUP_REMOVED lines=21> */
[C---:B0-----:R-:W-:Y:S01]  /*1cf0*/  FFMA R91, R40.reuse, R97, R91 ;  /* 0x00000061285b7223 */ /* 0x041fe2000000005b */
[----:B------:R-:W0:Y:S01]  /*1d00*/  LDS.128 R28, [R7+UR5+0xc10] ;  /* 0x000c1005071c7984 */ /* 0x000e220008000c00 */
        /* <DEDUP_REMOVED lines=19> */
[----:B------:R-:W-:Y:S01]  /*1e40*/  FFMA R45, R40, R73, R45 ;  /* 0x00000049282d7223 */ /* 0x000fe2000000002d */
[C---:B------:R-:W-:Y:S01]  /*1e50*/  FFMA R21, R73.reuse, R41, R84 ;  /* 0x0000002949157223 */ /* 0x040fe20000000054 */
[CC--:B------:R-:W-:Y:S01]  /*1e60*/  FFMA R47, R73.reuse, R42.reuse, R47 ;  /* 0x0000002a492f7223 */ /* 0x0c0fe2000000002f */
[----:B------:R-:W-:Y:S01]  /*1e70*/  FFMA R100, R73, R43, R100 ;  /* 0x0000002b49647223 */ /* 0x000fe20000000064 */
[----:B------:R-:W-:Y:S01]  /*1e80*/  FFMA R73, R57, R42, R20 ;  /* 0x0000002a39497223 */ /* 0x000fe20000000014 */
[----:B------:R-:W-:Y:S01]  /*1e90*/  FFMA R33, R42, R25, R33 ;  /* 0x000000192a217223 */ /* 0x000fe20000000021 */
[C---:B------:R-:W-:Y:S01]  /*1ea0*/  FFMA R61, R40.reuse, R57, R61 ;  /* 0x00000039283d7223 */ /* 0x040fe2000000003d */
[-C--:B------:R-:W-:Y:S01]  /*1eb0*/  FFMA R63, R40, R25.reuse, R63 ;  /* 0x00000019283f7223 */ /* 0x080fe2000000003f */
[----:B------:R-:W-:Y:S01]  /*1ec0*/  FFMA R60, R41, R25, R60 ;  /* 0x00000019293c7223 */ /* 0x000fe2000000003c */
[----:B------:R-:W-:Y:S01]  /*1ed0*/  FFMA R25, R25, R43, R32 ;  /* 0x0000002b19197223 */ /* 0x000fe20000000020 */
[C---:B-1----:R-:W-:Y:S01]  /*1ee0*/  FFMA R42, R12.reuse, R22, R79 ;  /* 0x000000160c2a7223 */ /* 0x042fe2000000004f */
[C---:B------:R-:W-:Y:S01]  /*1ef0*/  FFMA R20, R12.reuse, R74, R77 ;  /* 0x0000004a0c147223 */ /* 0x040fe2000000004d */
[C---:B------:R-:W-:Y:S01]  /*1f00*/  FFMA R68, R12.reuse, R18, R37 ;  /* 0x000000120c447223 */ /* 0x040fe20000000025 */
[----:B------:R-:W-:Y:S01]  /*1f10*/  FFMA R40, R12, R58, R39 ;  /* 0x0000003a0c287223 */ /* 0x000fe20000000027 */
[C---:B------:R-:W-:Y:S01]  /*1f20*/  FFMA R102, R18.reuse, R13, R93 ;  /* 0x0000000d12667223 */ /* 0x040fe2000000005d */
[C---:B------:R-:W-:Y:S01]  /*1f30*/  FFMA R118, R18.reuse, R14, R119 ;  /* 0x0000000e12767223 */ /* 0x040fe20000000077 */
[----:B------:R-:W-:Y:S01]  /*1f40*/  FFMA R77, R18, R15, R114 ;  /* 0x0000000f124d7223 */ /* 0x000fe20000000072 */
[----:B------:R-:W1:Y:S01]  /*1f50*/  LDS.128 R36, [R7+UR5+0xe00] ;  /* 0x000e000507247984 */ /* 0x000e620008000c00 */
[----:B------:R-:W-:Y:S01]  /*1f60*/  FFMA R32, R12, R66, R83 ;  /* 0x000000420c207223 */ /* 0x000fe20000000053 */
[----:B------:R-:W-:Y:S01]  /*1f70*/  FFMA R114, R15, R74, R48 ;  /* 0x0000004a0f727223 */ /* 0x000fe20000000030 */
[----:B0-----:R-:W-:Y:S01]  /*1f80*/  FFMA R95, R28, R18, R95 ;  /* 0x000000121c5f7223 */ /* 0x001fe2000000005f */
[C---:B------:R-:W-:Y:S01]  /*1f90*/  FFMA R79, R18.reuse, R29, R97 ;  /* 0x0000001d124f7223 */ /* 0x040fe20000000061 */
[C---:B------:R-:W-:Y:S01]  /*1fa0*/  FFMA R107, R18.reuse, R30, R107 ;  /* 0x0000001e126b7223 */ /* 0x040fe2000000006b */
[----:B------:R-:W-:Y:S01]  /*1fb0*/  FFMA R18, R18, R31, R16 ;  /* 0x0000001f12127223 */ /* 0x000fe20000000010 */
[----:B------:R-:W-:Y:S01]  /*1fc0*/  FFMA R16, R66, R29, R17 ;  /* 0x0000001d42107223 */ /* 0x000fe20000000011 */
[----:B------:R-:W-:Y:S01]  /*1fd0*/  FFMA R83, R28, R70, R49 ;  /* 0x000000461c537223 */ /* 0x000fe20000000031 */
[----:B------:R-:W-:Y:S01]  /*1fe0*/  FFMA R17, R70, R30, R51 ;  /* 0x0000001e46117223 */ /* 0x000fe20000000033 */
[----:B------:R-:W-:Y:S01]  /*1ff0*/  FFMA R10, R41, R57, R10 ;  /* 0x00000039290a7223 */ /* 0x000fe2000000000a */
[----:B------:R-:W0:Y:S01]  /*2000*/  LDS.128 R48, [R7+UR5+0xe10] ;  /* 0x000e100507307984 */ /* 0x000e220008000c00 */
[----:B------:R-:W-:Y:S01]  /*2010*/  FFMA R62, R57, R43, R62 ;  /* 0x0000002b393e7223 */ /* 0x000fe2000000003e */
[C---:B------:R-:W-:Y:S01]  /*2020*/  FFMA R84, R13.reuse, R74, R103 ;  /* 0x0000004a0d547223 */ /* 0x040fe20000000067 */
[----:B------:R-:W-:Y:S01]  /*2030*/  FFMA R35, R12, R98, R35 ;  /* 0x000000620c237223 */ /* 0x000fe20000000023 */
[C---:B------:R-:W-:Y:S01]  /*2040*/  FFMA R106, R13.reuse, R26, R115 ;  /* 0x0000001a0d6a7223 */ /* 0x040fe20000000073 */
[----:B------:R-:W-:Y:S01]  /*2050*/  FFMA R43, R14, R70, R24 ;  /* 0x000000460e2b7223 */ /* 0x000fe20000000018 */
[-C--:B------:R-:W-:Y:S01]  /*2060*/  FFMA R103, R98, R15.reuse, R108 ;  /* 0x0000000f62677223 */ /* 0x080fe2000000006c */
[----:B------:R-:W-:Y:S01]  /*2070*/  FFMA R76, R12, R26, R85 ;  /* 0x0000001a0c4c7223 */ /* 0x000fe20000000055 */
[C---:B------:R-:W-:Y:S01]  /*2080*/  FFMA R92, R13.reuse, R70, R113 ;  /* 0x000000460d5c7223 */ /* 0x040fe20000000071 */
[----:B------:R-:W-:Y:S01]  /*2090*/  FFMA R90, R13, R22, R111 ;  /* 0x000000160d5a7223 */ /* 0x000fe2000000006f */
[----:B------:R-:W-:Y:S01]  /*20a0*/  FFMA R104, R98, R14, R117 ;  /* 0x0000000e62687223 */ /* 0x000fe20000000075 */
[----:B------:R-:W-:Y:S01]  /*20b0*/  FFMA R24, R14, R58, R109 ;  /* 0x0000003a0e187223 */ /* 0x000fe2000000006d */
[-C--:B------:R-:W-:Y:S01]  /*20c0*/  FFMA R57, R66, R15.reuse, R54 ;  /* 0x0000000f42397223 */ /* 0x080fe20000000036 */
[----:B------:R-:W-:Y:S01]  /*20d0*/  FFMA R124, R70, R15, R46 ;  /* 0x0000000f467c7223 */ /* 0x000fe2000000002e */
[C---:B------:R-:W-:Y:S01]  /*20e0*/  FFMA R122, R15.reuse, R22, R52 ;  /* 0x000000160f7a7223 */ /* 0x040fe20000000034 */
[C---:B------:R-:W-:Y:S01]  /*20f0*/  FFMA R108, R15.reuse, R58, R44 ;  /* 0x0000003a0f6c7223 */ /* 0x040fe2000000002c */
[----:B------:R-:W-:Y:S01]  /*2100*/  FFMA R115, R22, R31, R86 ;  /* 0x0000001f16737223 */ /* 0x000fe20000000056 */
[----:B------:R-:W-:Y:S01]  /*2110*/  FFMA R64, R12, R70, R81 ;  /* 0x000000460c407223 */ /* 0x000fe20000000051 */
[----:B------:R-:W-:Y:S01]  /*2120*/  FFMA R72, R98, R13, R89 ;  /* 0x0000000d62487223 */ /* 0x000fe20000000059 */
[----:B------:R-:W-:Y:S01]  /*2130*/  FFMA R110, R14, R74, R123 ;  /* 0x0000004a0e6e7223 */ /* 0x000fe2000000007b */
[----:B------:R-:W-:Y:S01]  /*2140*/  FFMA R56, R15, R26, R56 ;  /* 0x0000001a0f387223 */ /* 0x000fe20000000038 */
[-C--:B------:R-:W-:Y:S01]  /*2150*/  FFMA R85, R66, R31.reuse, R78 ;  /* 0x0000001f42557223 */ /* 0x080fe2000000004e */
[----:B------:R-:W-:Y:S01]  /*2160*/  FFMA R109, R70, R31, R88 ;  /* 0x0000001f466d7223 */ /* 0x000fe20000000058 */
[----:B------:R-:W-:Y:S01]  /*2170*/  FFMA R113, R28, R74, R45 ;  /* 0x0000004a1c717223 */ /* 0x000fe2000000002d */
[CC--:B------:R-:W-:Y:S01]  /*2180*/  FFMA R86, R74.reuse, R29.reuse, R21 ;  /* 0x0000001d4a567223 */ /* 0x0c0fe20000000015 */
[----:B------:R-:W-:Y:S01]  /*2190*/  FFMA R111, R74, R30, R47 ;  /* 0x0000001e4a6f7223 */ /* 0x000fe2000000002f */
[----:B------:R-:W-:Y:S01]  /*21a0*/  FFMA R117, R29, R58, R10 ;  /* 0x0000003a1d757223 */ /* 0x000fe2000000000a */
[C---:B------:R-:W-:Y:S01]  /*21b0*/  FFMA R94, R13.reuse, R66, R94 ;  /* 0x000000420d5e7223 */ /* 0x040fe2000000005e */
[----:B------:R-:W-:Y:S01]  /*21c0*/  FFMA R82, R13, R58, R101 ;  /* 0x0000003a0d527223 */ /* 0x000fe20000000065 */
[----:B------:R-:W-:Y:S01]  /*21d0*/  FFMA R116, R66, R14, R121 ;  /* 0x0000000e42747223 */ /* 0x000fe20000000079 */
[C---:B------:R-:W-:Y:S01]  /*21e0*/  FFMA R112, R14.reuse, R22, R125 ;  /* 0x000000160e707223 */ /* 0x040fe2000000007d */
[----:B------:R-:W-:Y:S01]  /*21f0*/  FFMA R120, R14, R26, R34 ;  /* 0x0000001a0e787223 */ /* 0x000fe20000000022 */
[----:B------:R-:W-:Y:S01]  /*2200*/  FFMA R91, R28, R98, R91 ;  /* 0x000000621c5b7223 */ /* 0x000fe2000000005b */
[CC--:B------:R-:W-:Y:S01]  /*2210*/  FFMA R80, R98.reuse, R29.reuse, R80 ;  /* 0x0000001d62507223 */ /* 0x0c0fe20000000050 */
[----:B------:R-:W-:Y:S01]  /*2220*/  FFMA R87, R98, R30, R87 ;  /* 0x0000001e62577223 */ /* 0x000fe20000000057 */
[----:B------:R-:W-:Y:S01]  /*2230*/  FFMA R11, R28, R66, R11 ;  /* 0x000000421c0b7223 */ /* 0x000fe2000000000b */
[----:B------:R-:W-:Y:S01]  /*2240*/  FFMA R105, R66, R30, R105 ;  /* 0x0000001e42697223 */ /* 0x000fe20000000069 */
[-C--:B------:R-:W-:Y:S01]  /*2250*/  FFMA R78, R70, R29.reuse, R65 ;  /* 0x0000001d464e7223 */ /* 0x080fe20000000041 */
[----:B------:R-:W-:Y:S01]  /*2260*/  FFMA R93, R28, R22, R53 ;  /* 0x000000161c5d7223 */ /* 0x000fe20000000035 */
[C---:B------:R-:W-:Y:S01]  /*2270*/  FFMA R88, R22.reuse, R29, R69 ;  /* 0x0000001d16587223 */ /* 0x040fe20000000045 */
[----:B------:R-:W-:Y:S01]  /*2280*/  FFMA R89, R22, R30, R55 ;  /* 0x0000001e16597223 */ /* 0x000fe20000000037 */
[-C--:B------:R-:W-:Y:S01]  /*2290*/  FFMA R74, R74, R31.reuse, R100 ;  /* 0x0000001f4a4a7223 */ /* 0x080fe20000000064 */
[----:B------:R-:W-:Y:S01]  /*22a0*/  FFMA R119, R28, R58, R61 ;  /* 0x0000003a1c777223 */ /* 0x000fe2000000003d */
[----:B------:R-:W-:Y:S01]  /*22b0*/  FFMA R10, R58, R30, R73 ;  /* 0x0000001e3a0a7223 */ /* 0x000fe20000000049 */
[-C--:B------:R-:W-:Y:S01]  /*22c0*/  FFMA R81, R98, R31.reuse, R96 ;  /* 0x0000001f62517223 */ /* 0x080fe20000000060 */
[----:B------:R-:W-:Y:S01]  /*22d0*/  FFMA R73, R58, R31, R62 ;  /* 0x0000001f3a497223 */ /* 0x000fe2000000003e */
[-C--:B------:R-:W-:Y:S01]  /*22e0*/  FFMA R121, R28, R26.reuse, R63 ;  /* 0x0000001a1c797223 */ /* 0x080fe2000000003f */
[-C--:B------:R-:W-:Y:S01]  /*22f0*/  FFMA R123, R29, R26.reuse, R60 ;  /* 0x0000001a1d7b7223 */ /* 0x080fe2000000003c */
[----:B------:R-:W-:Y:S01]  /*2300*/  FFMA R125, R30, R26, R33 ;  /* 0x0000001a1e7d7223 */ /* 0x000fe20000000021 */
[----:B-1----:R-:W-:Y:S01]  /*2310*/  FFMA R100, R36, R99, R35 ;  /* 0x0000006324647223 */ /* 0x002fe20000000023 */
[----:B------:R-:W-:Y:S01]  /*2320*/  FFMA R14, R38, R71, R43 ;  /* 0x00000047260e7223 */ /* 0x000fe2000000002b */
[----:B------:R-:W-:Y:S01]  /*2330*/  FFMA R26, R26, R31, R25 ;  /* 0x0000001f1a1a7223 */ /* 0x000fe20000000019 */
[-C--:B------:R-:W-:Y:S01]  /*2340*/  FFMA R103, R99, R39.reuse, R103 ;  /* 0x0000002763677223 */ /* 0x080fe20000000067 */
[-C--:B------:R-:W-:Y:S01]  /*2350*/  FFMA R63, R19, R39.reuse, R77 ;  /* 0x00000027133f7223 */ /* 0x080fe2000000004d */
[-C--:B------:R-:W-:Y:S01]  /*2360*/  FFMA R35, R67, R39.reuse, R57 ;  /* 0x0000002743237223 */ /* 0x080fe20000000039 */
[----:B------:R-:W-:Y:S01]  /*2370*/  FFMA R15, R71, R39, R124 ;  /* 0x00000027470f7223 */ /* 0x000fe2000000007c */
[C---:B------:R-:W-:Y:S01]  /*2380*/  FFMA R55, R39.reuse, R23, R122 ;  /* 0x0000001727377223 */ /* 0x040fe2000000007a */
[C---:B------:R-:W-:Y:S01]  /*2390*/  FFMA R47, R39.reuse, R75, R114 ;  /* 0x0000004b272f7223 */ /* 0x040fe20000000072 */
[----:B------:R-:W-:Y:S01]  /*23a0*/  FFMA R43, R39, R59, R108 ;  /* 0x0000003b272b7223 */ /* 0x000fe2000000006c */
[C---:B------:R-:W-:Y:S01]  /*23b0*/  FFMA R60, R36.reuse, R19, R68 ;  /* 0x00000013243c7223 */ /* 0x040fe20000000044 */
[C---:B------:R-:W-:Y:S01]  /*23c0*/  FFMA R12, R36.reuse, R71, R64 ;  /* 0x00000047240c7223 */ /* 0x040fe20000000040 */
[C---:B------:R-:W-:Y:S01]  /*23d0*/  FFMA R52, R36.reuse, R23, R42 ;  /* 0x0000001724347223 */ /* 0x040fe2000000002a */
[C---:B------:R-:W-:Y:S01]  /*23e0*/  FFMA R44, R36.reuse, R75, R20 ;  /* 0x0000004b242c7223 */ /* 0x040fe20000000014 */
[----:B------:R-:W-:Y:S01]  /*23f0*/  FFMA R61, R19, R37, R102 ;  /* 0x00000025133d7223 */ /* 0x000fe20000000066 */
[----:B------:R-:W-:Y:S01]  /*2400*/  FFMA R39, R39, R27, R56 ;  /* 0x0000001b27277223 */ /* 0x000fe20000000038 */
[C---:B------:R-:W-:Y:S01]  /*2410*/  FFMA R32, R36.reuse, R67, R32 ;  /* 0x0000004324207223 */ /* 0x040fe20000000020 */
[----:B------:R-:W-:Y:S01]  /*2420*/  FFMA R40, R36, R59, R40 ;  /* 0x0000003b24287223 */ /* 0x000fe20000000028 */
[----:B------:R-:W-:Y:S01]  /*2430*/  FFMA R101, R99, R37, R72 ;  /* 0x0000002563657223 */ /* 0x000fe20000000048 */
        /* <DEDUP_REMOVED lines=8> */
[----:B------:R-:W-:Y:S01]  /*24c0*/  FFMA R42, R38, R59, R24 ;  /* 0x0000003b262a7223 */ /* 0x000fe20000000018 */
[C---:B0-----:R-:W-:Y:S01]  /*24d0*/  FFMA R96, R48.reuse, R99, R91 ;  /* 0x0000006330607223 */ /* 0x041fe2000000005b */
[C---:B------:R-:W-:Y:S01]  /*24e0*/  FFMA R97, R99.reuse, R49, R80 ;  /* 0x0000003163617223 */ /* 0x040fe20000000050 */
[-C--:B------:R-:W-:Y:S01]  /*24f0*/  FFMA R98, R99, R50.reuse, R87 ;  /* 0x0000003263627223 */ /* 0x080fe20000000057 */
[C---:B------:R-:W-:Y:S01]  /*2500*/  FFMA R28, R48.reuse, R19, R95 ;  /* 0x00000013301c7223 */ /* 0x040fe2000000005f */
[C---:B------:R-:W-:Y:S01]  /*2510*/  FFMA R29, R19.reuse, R49, R79 ;  /* 0x00000031131d7223 */ /* 0x040fe2000000004f */
[CC--:B------:R-:W-:Y:S01]  /*2520*/  FFMA R30, R19.reuse, R50.reuse, R107 ;  /* 0x00000032131e7223 */ /* 0x0c0fe2000000006b */
[----:B------:R-:W-:Y:S01]  /*2530*/  FFMA R31, R19, R51, R18 ;  /* 0x00000033131f7223 */ /* 0x000fe20000000012 */
[C---:B------:R-:W-:Y:S01]  /*2540*/  FFMA R64, R48.reuse, R67, R11 ;  /* 0x0000004330407223 */ /* 0x040fe2000000000b */
[C---:B------:R-:W-:Y:S01]  /*2550*/  FFMA R65, R67.reuse, R49, R16 ;  /* 0x0000003143417223 */ /* 0x040fe20000000010 */
[-C--:B------:R-:W-:Y:S01]  /*2560*/  FFMA R66, R67, R50.reuse, R105 ;  /* 0x0000003243427223 */ /* 0x080fe20000000069 */
[C---:B------:R-:W-:Y:S01]  /*2570*/  FFMA R68, R48.reuse, R71, R83 ;  /* 0x0000004730447223 */ /* 0x040fe20000000053 */
[C---:B------:R-:W-:Y:S01]  /*2580*/  FFMA R69, R71.reuse, R49, R78 ;  /* 0x0000003147457223 */ /* 0x040fe2000000004e */
[-C--:B------:R-:W-:Y:S01]  /*2590*/  FFMA R70, R71, R50.reuse, R17 ;  /* 0x0000003247467223 */ /* 0x080fe20000000011 */
[C---:B------:R-:W-:Y:S01]  /*25a0*/  FFMA R20, R48.reuse, R23, R93 ;  /* 0x0000001730147223 */ /* 0x040fe2000000005d */
[C---:B------:R-:W-:Y:S01]  /*25b0*/  FFMA R21, R23.reuse, R49, R88 ;  /* 0x0000003117157223 */ /* 0x040fe20000000058 */
[-C--:B------:R-:W-:Y:S01]  /*25c0*/  FFMA R22, R23, R50.reuse, R89 ;  /* 0x0000003217167223 */ /* 0x080fe20000000059 */
[-C--:B------:R-:W-:Y:S01]  /*25d0*/  FFMA R56, R48, R59.reuse, R119 ;  /* 0x0000003b30387223 */ /* 0x080fe20000000077 */
[----:B------:R-:W-:Y:S01]  /*25e0*/  FFMA R57, R49, R59, R117 ;  /* 0x0000003b31397223 */ /* 0x000fe20000000075 */
[-C--:B------:R-:W-:Y:S01]  /*25f0*/  FFMA R58, R59, R50.reuse, R10 ;  /* 0x000000323b3a7223 */ /* 0x080fe2000000000a */
[-C--:B------:R-:W-:Y:S01]  /*2600*/  FFMA R45, R37, R75.reuse, R84 ;  /* 0x0000004b252d7223 */ /* 0x080fe20000000054 */
[----:B------:R-:W-:Y:S01]  /*2610*/  FFMA R46, R38, R75, R110 ;  /* 0x0000004b262e7223 */ /* 0x000fe2000000006e */
[-C--:B------:R-:W-:Y:S01]  /*2620*/  FFMA R99, R99, R51.reuse, R81 ;  /* 0x0000003363637223 */ /* 0x080fe20000000051 */
        /* <DEDUP_REMOVED lines=8> */
[-C--:B------:R-:W-:Y:S01]  /*26b0*/  FFMA R36, R36, R27.reuse, R76 ;  /* 0x0000001b24247223 */ /* 0x080fe2000000004c */
[-C--:B------:R-:W-:Y:S01]  /*26c0*/  FFMA R37, R37, R27.reuse, R106 ;  /* 0x0000001b25257223 */ /* 0x080fe2000000006a */
[-C--:B------:R-:W-:Y:S01]  /*26d0*/  FFMA R38, R38, R27.reuse, R120 ;  /* 0x0000001b26267223 */ /* 0x080fe20000000078 */
[-C--:B------:R-:W-:Y:S01]  /*26e0*/  FFMA R48, R48, R27.reuse, R121 ;  /* 0x0000001b30307223 */ /* 0x080fe20000000079 */
[-C--:B------:R-:W-:Y:S01]  /*26f0*/  FFMA R49, R49, R27.reuse, R123 ;  /* 0x0000001b31317223 */ /* 0x080fe2000000007b */
[----:B------:R-:W-:Y:S01]  /*2700*/  FFMA R50, R50, R27, R125 ;  /* 0x0000001b32327223 */ /* 0x000fe2000000007d */
[----:B------:R-:W-:Y:S01]  /*2710*/  FFMA R51, R27, R51, R26 ;  /* 0x000000331b337223 */ /* 0x000fe2000000001a */
[----:B------:R-:W-:Y:S06]  /*2720*/  @!P0 BRA `(.L_x_1) ;  /* 0xffffffdc00388947 */ /* 0x000fec000383ffff */
.L_x_0:
[----:B------:R-:W0:Y:S01]  /*2730*/  LDC R74, c[0x0][0x3a0] ;  /* 0x0000e800ff4a7b82 */ /* 0x000e220000000800 */
[----:B------:R-:W-:Y:S01]  /*2740*/  SHF.R.U32.HI R0, RZ, 0x1, R3 ;  /* 0x00000001ff007819 */ /* 0x000fe20000011603 */
[----:B------:R-:W1:Y:S01]  /*2750*/  LDCU.64 UR4, c[0x0][0x390] ;  /* 0x00007200ff0477ac */ /* 0x000e620008000a00 */
[----:B------:R-:W-:Y:S02]  /*2760*/  SHF.L.U32 R3, R3, 0x3, RZ ;  /* 0x0000000303037819 */ /* 0x000fe400000006ff */
[----:B------:R-:W-:Y:S02]  /*2770*/  LOP3.LUT R0, R0, 0x1f8, RZ, 0xc0, !PT ;  /* 0x000001f800007812 */ /* 0x000fe400078ec0ff */
[----:B------:R-:W-:Y:S01]  /*2780*/  LOP3.LUT R3, R3, 0x78, RZ, 0xc0, !PT ;  /* 0x0000007803037812 */ /* 0x000fe200078ec0ff */
[----:B0-----:R-:W-:-:S04]  /*2790*/  IMAD R2, R74, UR11, R2 ;  /* 0x0000000b4a027c24 */ /* 0x001fc8000f8e0202 */
[----:B------:R-:W-:Y:S01]  /*27a0*/  IMAD R3, R0, R74, R3 ;  /* 0x0000004a00037224 */ /* 0x000fe200078e0203 */
[----:B------:R-:W-:-:S04]  /*27b0*/  SHF.L.U32 R0, R2, 0x7, RZ ;  /* 0x0000000702007819 */ /* 0x000fc800000006ff */
[-C--:B------:R-:W-:Y:S02]  /*27c0*/  IADD3 R5, PT, PT, R3, R74.reuse, RZ ;  /* 0x0000004a03057210 */ /* 0x080fe40007ffe0ff */
[C---:B------:R-:W-:Y:S02]  /*27d0*/  IADD3 R4, P0, PT, R0.reuse, R3, RZ ;  /* 0x0000000300047210 */ /* 0x040fe40007f1e0ff */
[----:B------:R-:W-:Y:S02]  /*27e0*/  IADD3 R7, PT, PT, R5, R74, RZ ;  /* 0x0000004a05077210 */ /* 0x000fe40007ffe0ff */
[----:B------:R-:W-:Y:S02]  /*27f0*/  LEA.HI.X.SX32 R3, R3, RZ, 0x1, P0 ;  /* 0x000000ff03037211 */ /* 0x000fe400000f0eff */
[----:B------:R-:W-:Y:S02]  /*2800*/  IADD3 R6, P1, PT, R0, R5, RZ ;  /* 0x0000000500067210 */ /* 0x000fe40007f3e0ff */
[----:B-1----:R-:W-:-:S02]  /*2810*/  LEA R2, P0, R4, UR4, 0x2 ;  /* 0x0000000404027c11 */ /* 0x002fc4000f8010ff */
[----:B------:R-:W-:Y:S02]  /*2820*/  IADD3 R9, PT, PT, R7, R74, RZ ;  /* 0x0000004a07097210 */ /* 0x000fe40007ffe0ff */
[----:B------:R-:W-:Y:S02]  /*2830*/  LEA.HI.X.SX32 R5, R5, RZ, 0x1, P1 ;  /* 0x000000ff05057211 */ /* 0x000fe400008f0eff */
[----:B------:R-:W-:Y:S02]  /*2840*/  LEA.HI.X R3, R4, UR5, R3, 0x2, P0 ;  /* 0x0000000504037c11 */ /* 0x000fe400080f1403 */
[----:B------:R-:W-:Y:S02]  /*2850*/  LEA R4, P0, R6, UR4, 0x2 ;  /* 0x0000000406047c11 */ /* 0x000fe4000f8010ff */
[C---:B------:R-:W-:Y:S01]  /*2860*/  IADD3 R27, P1, PT, R0.reuse, R7, RZ ;  /* 0x00000007001b7210 */ /* 0x040fe20007f3e0ff */
[----:B------:R-:W-:Y:S01]  /*2870*/  STG.E.128 desc[UR8][R2.64], R100 ;  /* 0x0000006402007986 */ /* 0x000fe2000c101d08 */
[----:B------:R-:W-:-:S02]  /*2880*/  IADD3 R26, P2, PT, R0, R9, RZ ;  /* 0x00000009001a7210 */ /* 0x000fc40007f5e0ff */
[----:B------:R-:W-:Y:S01]  /*2890*/  IADD3 R11, PT, PT, R9, R74, RZ ;  /* 0x0000004a090b7210 */ /* 0x000fe20007ffe0ff */
[----:B------:R0:W-:Y:S01]  /*28a0*/  STG.E.128 desc[UR8][R2.64+0x10], R96 ;  /* 0x0000106002007986 */ /* 0x0001e2000c101d08 */
[----:B------:R-:W-:Y:S02]  /*28b0*/  LEA.HI.X R5, R6, UR5, R5, 0x2, P0 ;  /* 0x0000000506057c11 */ /* 0x000fe400080f1405 */
[----:B------:R-:W-:Y:S02]  /*28c0*/  LEA.HI.X.SX32 R72, R7, RZ, 0x1, P1 ;  /* 0x000000ff07487211 */ /* 0x000fe400008f0eff */
[----:B------:R-:W-:Y:S01]  /*28d0*/  LEA.HI.X.SX32 R9, R9, RZ, 0x1, P2 ;  /* 0x000000ff09097211 */ /* 0x000fe200010f0eff */
[----:B------:R-:W-:Y:S01]  /*28e0*/  STG.E.128 desc[UR8][R4.64], R60 ;  /* 0x0000003c04007986 */ /* 0x000fe2000c101d08 */
[----:B------:R-:W-:Y:S02]  /*28f0*/  IADD3 R24, P2, PT, R0, R11, RZ ;  /* 0x0000000b00187210 */ /* 0x000fe40007f5e0ff */
[----:B------:R-:W-:Y:S01]  /*2900*/  LEA R6, P0, R27, UR4, 0x2 ;  /* 0x000000041b067c11 */ /* 0x000fe2000f8010ff */
[----:B------:R-:W-:Y:S01]  /*2910*/  STG.E.128 desc[UR8][R4.64+0x10], R28 ;  /* 0x0000101c04007986 */ /* 0x000fe2000c101d08 */
[----:B------:R-:W-:-:S02]  /*2920*/  LEA R8, P1, R26, UR4, 0x2 ;  /* 0x000000041a087c11 */ /* 0x000fc4000f8210ff */
[C---:B------:R-:W-:Y:S02]  /*2930*/  IADD3 R25, PT, PT, R11.reuse, R74, RZ ;  /* 0x0000004a0b197210 */ /* 0x040fe40007ffe0ff */
[----:B------:R-:W-:Y:S02]  /*2940*/  LEA.HI.X.SX32 R11, R11, RZ, 0x1, P2 ;  /* 0x000000ff0b0b7211 */ /* 0x000fe400010f0eff */
[----:B------:R-:W-:Y:S02]  /*2950*/  LEA.HI.X R7, R27, UR5, R72, 0x2, P0 ;  /* 0x000000051b077c11 */ /* 0x000fe400080f1448 */
[----:B------:R-:W-:Y:S02]  /*2960*/  LEA.HI.X R9, R26, UR5, R9, 0x2, P1 ;  /* 0x000000051a097c11 */ /* 0x000fe400088f1409 */
[----:B------:R-:W-:Y:S01]  /*2970*/  LEA R10, P2, R24, UR4, 0x2 ;  /* 0x00000004180a7c11 */ /* 0x000fe2000f8410ff */
[----:B------:R-:W-:Y:S01]  /*2980*/  STG.E.128 desc[UR8][R6.64], R32 ;  /* 0x0000002006007986 */ /* 0x000fe2000c101d08 */
[----:B------:R-:W-:-:S02]  /*2990*/  IADD3 R26, P0, PT, R0, R25, RZ ;  /* 0x00000019001a7210 */ /* 0x000fc40007f1e0ff */
[CC--:B------:R-:W-:Y:S01]  /*29a0*/  IADD3 R27, PT, PT, R25.reuse, R74.reuse, RZ ;  /* 0x0000004a191b7210 */ /* 0x0c0fe20007ffe0ff */
[----:B------:R-:W-:Y:S01]  /*29b0*/  STG.E.128 desc[UR8][R6.64+0x10], R64 ;  /* 0x0000104006007986 */ /* 0x000fe2000c101d08 */
[----:B------:R-:W-:Y:S02]  /*29c0*/  LEA.HI.X R11, R24, UR5, R11, 0x2, P2 ;  /* 0x00000005180b7c11 */ /* 0x000fe400090f140b */
[----:B------:R-:W-:Y:S01]  /*29d0*/  LEA.HI.X.SX32 R25, R25, RZ, 0x1, P0 ;  /* 0x000000ff19197211 */ /* 0x000fe200000f0eff */
[----:B------:R-:W-:Y:S01]  /*29e0*/  STG.E.128 desc[UR8][R8.64], R12 ;  /* 0x0000000c08007986 */ /* 0x000fe2000c101d08 */
[----:B------:R-:W-:Y:S02]  /*29f0*/  LEA R24, P0, R26, UR4, 0x2 ;  /* 0x000000041a187c11 */ /* 0x000fe4000f8010ff */
[----:B------:R-:W-:Y:S01]  /*2a00*/  IADD3 R72, P1, PT, R0, R27, RZ ;  /* 0x0000001b00487210 */ /* 0x000fe20007f3e0ff */
[----:B------:R-:W-:Y:S01]  /*2a10*/  STG.E.128 desc[UR8][R8.64+0x10], R68 ;  /* 0x0000104408007986 */ /* 0x000fe2000c101d08 */
[----:B------:R-:W-:-:S02]  /*2a20*/  IADD3 R73, PT, PT, R27, R74, RZ ;  /* 0x0000004a1b497210 */ /* 0x000fc40007ffe0ff */
[----:B------:R-:W-:Y:S01]  /*2a30*/  LEA.HI.X R25, R26, UR5, R25, 0x2, P0 ;  /* 0x000000051a197c11 */ /* 0x000fe200080f1419 */
[----:B------:R-:W-:Y:S01]  /*2a40*/  STG.E.128 desc[UR8][R10.64], R52 ;  /* 0x000000340a007986 */ /* 0x000fe2000c101d08 */
[----:B------:R-:W-:Y:S02]  /*2a50*/  LEA.HI.X.SX32 R27, R27, RZ, 0x1, P1 ;  /* 0x000000ff1b1b7211 */ /* 0x000fe400008f0eff */
[----:B------:R-:W-:Y:S01]  /*2a60*/  LEA R26, P0, R72, UR4, 0x2 ;  /* 0x00000004481a7c11 */ /* 0x000fe2000f8010ff */
[----:B------:R-:W-:Y:S01]  /*2a70*/  STG.E.128 desc[UR8][R10.64+0x10], R20 ;  /* 0x000010140a007986 */ /* 0x000fe2000c101d08 */
[----:B------:R-:W-:Y:S02]  /*2a80*/  IADD3 R0, P1, PT, R0, R73, RZ ;  /* 0x0000004900007210 */ /* 0x000fe40007f3e0ff */
[----:B------:R-:W-:Y:S01]  /*2a90*/  LEA.HI.X R27, R72, UR5, R27, 0x2, P0 ;  /* 0x00000005481b7c11 */ /* 0x000fe200080f141b */
[----:B------:R-:W-:Y:S01]  /*2aa0*/  STG.E.128 desc[UR8][R24.64], R44 ;  /* 0x0000002c18007986 */ /* 0x000fe2000c101d08 */
[----:B------:R-:W-:-:S02]  /*2ab0*/  LEA.HI.X.SX32 R73, R73, RZ, 0x1, P1 ;  /* 0x000000ff49497211 */ /* 0x000fc400008f0eff */
[C---:B0-----:R-:W-:Y:S01]  /*2ac0*/  LEA R2, P0, R0.reuse, UR4, 0x2 ;  /* 0x0000000400027c11 */ /* 0x041fe2000f8010ff */
[----:B------:R-:W-:Y:S03]  /*2ad0*/  STG.E.128 desc[UR8][R24.64+0x10], R16 ;  /* 0x0000101018007986 */ /* 0x000fe6000c101d08 */
[----:B------:R-:W-:Y:S01]  /*2ae0*/  LEA.HI.X R3, R0, UR5, R73, 0x2, P0 ;  /* 0x0000000500037c11 */ /* 0x000fe200080f1449 */
[----:B------:R-:W-:Y:S04]  /*2af0*/  STG.E.128 desc[UR8][R26.64], R40 ;  /* 0x000000281a007986 */ /* 0x000fe8000c101d08 */
[----:B------:R-:W-:Y:S04]  /*2b00*/  STG.E.128 desc[UR8][R26.64+0x10], R56 ;  /* 0x000010381a007986 */ /* 0x000fe8000c101d08 */
[----:B------:R-:W-:Y:S04]  /*2b10*/  STG.E.128 desc[UR8][R2.64], R36 ;  /* 0x0000002402007986 */ /* 0x000fe8000c101d08 */
[----:B------:R-:W-:Y:S01]  /*2b20*/  STG.E.128 desc[UR8][R2.64+0x10], R48 ;  /* 0x0000103002007986 */ /* 0x000fe2000c101d08 */
[----:B------:R-:W-:Y:S05]  /*2b30*/  EXIT ;  /* 0x000000000000794d */ /* 0x000fea0003800000 */
.L_x_2:
[----:B------:R-:W-:-:S00]  /*2b40*/  BRA `(.L_x_2) ;  /* 0xfffffffc00fc7947 */ /* 0x000fc0000383ffff */
[----:B------:R-:W-:-:S00]  /*2b50*/  NOP ;  /* 0x0000000000007918 */ /* 0x000fc00000000000 */
        /* <DEDUP_REMOVED lines=10> */
.L_x_15:


//--------------------- .text._Z15tiling_advancedILj128ELj128ELj8ELj256EEvPfS0_S0_iii --------------------------
	.section	.text._Z15tiling_advancedILj128ELj128ELj8ELj256EEvPfS0_S0_iii,"ax",@progbits
	.align	128
        .global         _Z15tiling_advancedILj128ELj128ELj8ELj256EEvPfS0_S0_iii
        .type           _Z15tiling_advancedILj128ELj128ELj8ELj256EEvPfS0_S0_iii,@function
        .size           _Z15tiling_advancedILj128ELj128ELj8ELj256EEvPfS0_S0_iii,(.L_x_16 - _Z15tiling_advancedILj128ELj128ELj8ELj256EEvPfS0_S0_iii)
        .other          _Z15tiling_advancedILj128ELj128ELj8ELj256EEvPfS0_S0_iii,@"STO_CUDA_ENTRY STV_DEFAULT"
_Z15tiling_advancedILj128ELj128ELj8ELj256EEvPfS0_S0_iii:
.text._Z15tiling_advancedILj128ELj128ELj8ELj256EEvPfS0_S0_iii:
[----:B------:R-:W-:Y:S08]  /*0000*/  LDC R1, c[0x0][0x37c] ;  /* 0x0000df00ff017b82 */ /* 0x000ff00000000800 */
[----:B------:R-:W0:Y:S01]  /*0010*/  LDC R64, c[0x0][0x39c] ;  /* 0x0000e700ff407b82 */ /* 0x000e220000000800 */
[----:B------:R-:W1:Y:S01]  /*0020*/  S2R R30, SR_TID.X ;  /* 0x00000000001e7919 */ /* 0x000e620000002100 */
[----:B------:R-:W2:Y:S01]  /*0030*/  LDCU.64 UR8, c[0x0][0x358] ;  /* 0x00006b00ff0877ac */ /* 0x000ea20008000a00 */
[----:B------:R-:W-:Y:S01]  /*0040*/  HFMA2 R79, -RZ, RZ, 0, 0 ;  /* 0x00000000ff4f7431 */ /* 0x000fe200000001ff */
[----:B------:R-:W-:Y:S01]  /*0050*/  CS2R R80, SRZ ;  /* 0x0000000000507805 */ /* 0x000fe2000001ff00 */
[----:B------:R-:W3:Y:S01]  /*0060*/  S2R R83, SR_CTAID.X ;  /* 0x0000000000537919 */ /* 0x000ee20000002500 */
[----:B------:R-:W-:Y:S01]  /*0070*/  HFMA2 R75, -RZ, RZ, 0, 0 ;  /* 0x00000000ff4b7431 */ /* 0x000fe200000001ff */
[----:B------:R-:W-:Y:S01]  /*0080*/  CS2R R28, SRZ ;  /* 0x00000000001c7805 */ /* 0x000fe2000001ff00 */
[----:B------:R-:W4:Y:S01]  /*0090*/  LDC R0, c[0x0][0x3a0] ;  /* 0x0000e800ff007b82 */ /* 0x000f220000000800 */
[----:B------:R-:W-:Y:S01]  /*00a0*/  HFMA2 R71, -RZ, RZ, 0, 0 ;  /* 0x00000000ff477431 */ /* 0x000fe200000001ff */
[----:B------:R-:W-:Y:S01]  /*00b0*/  MOV R77, RZ ;  /* 0x000000ff004d7202 */ /* 0x000fe20000000f00 */
[----:B------:R-:W-:Y:S01]  /*00c0*/  HFMA2 R67, -RZ, RZ, 0, 0 ;  /* 0x00000000ff437431 */ /* 0x000fe200000001ff */
[----:B------:R-:W-:Y:S01]  /*00d0*/  CS2R R26, SRZ ;  /* 0x00000000001a7805 */ /* 0x000fe2000001ff00 */
[----:B------:R-:W-:Y:S01]  /*00e0*/  HFMA2 R31, -RZ, RZ, 0, 0 ;  /* 0x00000000ff1f7431 */ /* 0x000fe200000001ff */
[----:B------:R-:W-:Y:S01]  /*00f0*/  CS2R R24, SRZ ;  /* 0x0000000000187805 */ /* 0x000fe2000001ff00 */
[----:B------:R-:W-:Y:S01]  /*0100*/  HFMA2 R84, -RZ, RZ, 0, 0 ;  /* 0x00000000ff547431 */ /* 0x000fe200000001ff */
[----:B------:R-:W0:Y:S01]  /*0110*/  S2UR UR11, SR_CTAID.Y ;  /* 0x00000000000b79c3 */ /* 0x000e220000002600 */
[----:B------:R-:W-:Y:S01]  /*0120*/  HFMA2 R58, -RZ, RZ, 0, 0 ;  /* 0x00000000ff3a7431 */ /* 0x000fe200000001ff */
[----:B------:R-:W-:Y:S01]  /*0130*/  MOV R73, RZ ;  /* 0x000000ff00497202 */ /* 0x000fe20000000f00 */
[----:B------:R-:W-:Y:S01]  /*0140*/  HFMA2 R111, -RZ, RZ, 0, 0 ;  /* 0x00000000ff6f7431 */ /* 0x000fe200000001ff */
[----:B------:R-:W-:Y:S01]  /*0150*/  CS2R R22, SRZ ;  /* 0x0000000000167805 */ /* 0x000fe2000001ff00 */
[----:B------:R-:W-:Y:S01]  /*0160*/  HFMA2 R107, -RZ, RZ, 0, 0 ;  /* 0x00000000ff6b7431 */ /* 0x000fe200000001ff */
[----:B------:R-:W-:Y:S01]  /*0170*/  CS2R R20, SRZ ;  /* 0x0000000000147805 */ /* 0x000fe2000001ff00 */
[----:B------:R-:W-:Y:S01]  /*0180*/  HFMA2 R103, -RZ, RZ, 0, 0 ;  /* 0x00000000ff677431 */ /* 0x000fe200000001ff */
[----:B0-----:R-:W-:Y:S01]  /*0190*/  ISETP.GE.AND P0, PT, R64, 0x1, PT ;  /* 0x000000014000780c */ /* 0x001fe20003f06270 */
[----:B------:R-:W-:Y:S01]  /*01a0*/  HFMA2 R82, -RZ, RZ, 0, 0 ;  /* 0x00000000ff527431 */ /* 0x000fe200000001ff */
[----:B------:R-:W-:Y:S01]  /*01b0*/  MOV R69, RZ ;  /* 0x000000ff00457202 */ /* 0x000fe20000000f00 */
[----:B------:R-:W-:Y:S01]  /*01c0*/  HFMA2 R86, -RZ, RZ, 0, 0 ;  /* 0x00000000ff567431 */ /* 0x000fe200000001ff */
[----:B------:R-:W-:-:S02]  /*01d0*/  CS2R R18, SRZ ;  /* 0x0000000000127805 */ /* 0x000fc4000001ff00 */
[----:B------:R-:W-:Y:S02]  /*01e0*/  MOV R65, RZ ;  /* 0x000000ff00417202 */ /* 0x000fe40000000f00 */
[----:B------:R-:W-:Y:S02]  /*01f0*/  CS2R R16, SRZ ;  /* 0x0000000000107805 */ /* 0x000fe4000001ff00 */
[----:B------:R-:W-:Y:S02]  /*0200*/  CS2R R14, SRZ ;  /* 0x00000000000e7805 */ /* 0x000fe4000001ff00 */
[----:B------:R-:W-:Y:S02]  /*0210*/  CS2R R12, SRZ ;  /* 0x00000000000c7805 */ /* 0x000fe4000001ff00 */
[----:B------:R-:W-:Y:S02]  /*0220*/  CS2R R10, SRZ ;  /* 0x00000000000a7805 */ /* 0x000fe4000001ff00 */
[----:B------:R-:W-:-:S02]  /*0230*/  CS2R R8, SRZ ;  /* 0x0000000000087805 */ /* 0x000fc4000001ff00 */
[----:B------:R-:W-:Y:S02]  /*0240*/  CS2R R6, SRZ ;  /* 0x0000000000067805 */ /* 0x000fe4000001ff00 */
[----:B------:R-:W-:Y:S02]  /*0250*/  CS2R R4, SRZ ;  /* 0x0000000000047805 */ /* 0x000fe4000001ff00 */
[----:B------:R-:W-:Y:S02]  /*0260*/  MOV R93, RZ ;  /* 0x000000ff005d7202 */ /* 0x000fe40000000f00 */
[----:B------:R-:W-:Y:S02]  /*0270*/  CS2R R2, SRZ ;  /* 0x0000000000027805 */ /* 0x000fe4000001ff00 */
[----:B------:R-:W-:Y:S02]  /*0280*/  MOV R95, RZ ;  /* 0x000000ff005f7202 */ /* 0x000fe40000000f00 */
[----:B------:R-:W-:-:S02]  /*0290*/  CS2R R100, SRZ ;  /* 0x0000000000647805 */ /* 0x000fc4000001ff00 */
[----:B------:R-:W-:Y:S02]  /*02a0*/  MOV R109, RZ ;  /* 0x000000ff006d7202 */ /* 0x000fe40000000f00 */
[----:B------:R-:W-:Y:S02]  /*02b0*/  CS2R R56, SRZ ;  /* 0x0000000000387805 */ /* 0x000fe4000001ff00 */
[----:B------:R-:W-:Y:S02]  /*02c0*/  CS2R R96, SRZ ;  /* 0x0000000000607805 */ /* 0x000fe4000001ff00 */
[----:B------:R-:W-:Y:S02]  /*02d0*/  MOV R105, RZ ;  /* 0x000000ff00697202 */ /* 0x000fe40000000f00 */
[----:B------:R-:W-:Y:S02]  /*02e0*/  CS2R R88, SRZ ;  /* 0x0000000000587805 */ /* 0x000fe4000001ff00 */
[----:B------:R-:W-:-:S02]  /*02f0*/  CS2R R90, SRZ ;  /* 0x00000000005a7805 */ /* 0x000fc4000001ff00 */
[----:B------:R-:W-:Y:S02]  /*0300*/  MOV R113, RZ ;  /* 0x000000ff00717202 */ /* 0x000fe40000000f00 */
[----:B------:R-:W-:Y:S02]  /*0310*/  MOV R52, RZ ;  /* 0x000000ff00347202 */ /* 0x000fe40000000f00 */
[----:B------:R-:W-:Y:S02]  /*0320*/  MOV R115, RZ ;  /* 0x000000ff00737202 */ /* 0x000fe40000000f00 */
[----:B------:R-:W-:Y:S02]  /*0330*/  MOV R99, RZ ;  /* 0x000000ff00637202 */ /* 0x000fe40000000f00 */
[----:B-1----:R-:W-:Y:S02]  /*0340*/  SHF.R.U32.HI R66, RZ, 0x1, R30 ;  /* 0x00000001ff427819 */ /* 0x002fe4000001161e */
[----:B------:R-:W-:-:S02]  /*0350*/  SHF.L.U32 R68, R30, 0x3, RZ ;  /* 0x000000031e447819 */ /* 0x000fc400000006ff */
[----:B------:R-:W-:Y:S01]  /*0360*/  SHF.R.U32.HI R33, RZ, 0x1, R30 ;  /* 0x00000001ff217819 */ /* 0x000fe2000001161e */
[----:B--234-:R-:W-:Y:S06]  /*0370*/  @!P0 BRA `(.L_x_3) ;  /* 0x0000000800e08947 */ /* 0x01cfec0003800000 */
[----:B------:R-:W0:Y:S01]  /*0380*/  LDC R70, c[0x0][0x3a0] ;  /* 0x0000e800ff467b82 */ /* 0x000e220000000800 */
[C---:B------:R-:W-:Y:S01]  /*0390*/  LOP3.LUT R32, R30.reuse, 0x1, RZ, 0xc0, !PT ;  /* 0x000000011e207812 */ /* 0x040fe200078ec0ff */
[----:B------:R-:W1:Y:S01]  /*03a0*/  LDCU.128 UR12, c[0x0][0x380] ;  /* 0x00007000ff0c77ac */ /* 0x000e620008000c00 */
[----:B------:R-:W-:Y:S02]  /*03b0*/  SHF.L.U32 R34, R83, 0x7, RZ ;  /* 0x0000000753227819 */ /* 0x000fe400000006ff */
[----:B------:R-:W-:Y:S01]  /*03c0*/  LOP3.LUT R37, R30, 0x7f, RZ, 0xc0, !PT ;  /* 0x0000007f1e257812 */ /* 0x000fe200078ec0ff */
[----:B------:R-:W-:Y:S01]  /*03d0*/  IMAD R32, R33, R64, R32 ;  /* 0x0000004021207224 */ /* 0x000fe200078e0220 */
[----:B------:R-:W-:Y:S01]  /*03e0*/  USHF.L.U32 UR4, UR11, 0x7, URZ ;  /* 0x000000070b047899 */ /* 0x000fe200080006ff */
[----:B------:R-:W2:Y:S01]  /*03f0*/  S2UR UR10, SR_CgaCtaId ;  /* 0x00000000000a79c3 */ /* 0x000ea20000008800 */
[----:B------:R-:W-:Y:S01]  /*0400*/  SHF.R.U32.HI R36, RZ, 0x7, R30 ;  /* 0x00000007ff247819 */ /* 0x000fe2000001161e */
[----:B------:R-:W-:Y:S01]  /*0410*/  IMAD.WIDE.U32 R34, R34, 0x4, RZ ;  /* 0x0000000422227825 */ /* 0x000fe200078e00ff */
[----:B------:R-:W-:Y:S01]  /*0420*/  SHF.L.U32 R76, R30, 0x2, RZ ;  /* 0x000000021e4c7819 */ /* 0x000fe200000006ff */
[----:B------:R-:W-:Y:S01]  /*0430*/  UMOV UR6, 0x400 ;  /* 0x0000040000067882 */ /* 0x000fe20000000000 */
[----:B------:R-:W-:Y:S01]  /*0440*/  MOV R81, RZ ;  /* 0x000000ff00517202 */ /* 0x000fe20000000f00 */
        /* <DEDUP_REMOVED lines=11> */
.L_x_4:
[----:B------:R-:W-:Y:S02]  /*0500*/  MOV R36, R74 ;  /* 0x0000004a00247202 */ /* 0x000fe40000000f00 */
[----:B------:R-:W-:Y:S02]  /*0510*/  MOV R37, R87 ;  /* 0x0000005700257202 */ /* 0x000fe40000000f00 */
[----:B------:R-:W-:Y:S02]  /*0520*/  MOV R54, R72 ;  /* 0x0000004800367202 */ /* 0x000fe40000000f00 */
[----:B------:R-:W-:Y:S01]  /*0530*/  MOV R55, R85 ;  /* 0x0000005500377202 */ /* 0x000fe20000000f00 */
[----:B------:R-:W2:Y:S04]  /*0540*/  LDG.E R53, desc[UR8][R36.64] ;  /* 0x0000000824357981 */ /* 0x000ea8000c1e1900 */
[----:B------:R0:W3:Y:S01]  /*0550*/  LDG.E R59, desc[UR8][R54.64] ;  /* 0x00000008363b7981 */ /* 0x0000e2000c1e1900 */
[----:B------:R-:W-:Y:S01]  /*0560*/  UIADD3 UR5, UPT, UPT, UR6, 0x400, URZ ;  /* 0x0000040006057890 */ /* 0x000fe2000fffe0ff */
[----:B------:R-:W-:Y:S01]  /*0570*/  SHF.L.U32 R60, R30, 0x5, RZ ;  /* 0x000000051e3c7819 */ /* 0x000fe200000006ff */
[----:B------:R-:W-:Y:S01]  /*0580*/  UIADD3 UR4, UPT, UPT, UR4, 0x2, URZ ;  /* 0x0000000204047890 */ /* 0x000fe2000fffe0ff */
[----:B------:R-:W-:Y:S01]  /*0590*/  LOP3.LUT R61, R76, 0xfc0, RZ, 0xc0, !PT ;  /* 0x00000fc04c3d7812 */ /* 0x000fe200078ec0ff */
[----:B------:R-:W-:Y:S01]  /*05a0*/  ULEA UR5, UR10, UR5, 0x18 ;  /* 0x000000050a057291 */ /* 0x000fe2000f8ec0ff */
[----:B------:R-:W-:-:S02]  /*05b0*/  LOP3.LUT R60, R60, 0x1e0, RZ, 0xc0, !PT ;  /* 0x000001e03c3c7812 */ /* 0x000fc400078ec0ff */
[----:B------:R-:W-:Y:S02]  /*05c0*/  SHF.L.U32 R49, R70, 0x1, RZ ;  /* 0x0000000146317819 */ /* 0x000fe400000006ff */
[----:B------:R-:W-:Y:S02]  /*05d0*/  ISETP.LE.AND P0, PT, R64, UR4, PT ;  /* 0x0000000440007c0c */ /* 0x000fe4000bf03270 */
[----:B------:R-:W-:Y:S01]  /*05e0*/  IADD3 R74, P1, PT, R74, 0x8, RZ ;  /* 0x000000084a4a7810 */ /* 0x000fe20007f3e0ff */
[----:B0-----:R-:W-:-:S03]  /*05f0*/  IMAD.WIDE R54, R49, 0x4, R54 ;  /* 0x0000000431367825 */ /* 0x001fc600078e0236 */
[----:B------:R-:W-:Y:S02]  /*0600*/  IADD3.X R87, PT, PT, RZ, R87, RZ, P1, !PT ;  /* 0x00000057ff577210 */ /* 0x000fe40000ffe4ff */
[----:B------:R-:W-:Y:S02]  /*0610*/  MOV R72, R54 ;  /* 0x0000003600487202 */ /* 0x000fe40000000f00 */
[----:B------:R-:W-:Y:S01]  /*0620*/  MOV R85, R55 ;  /* 0x0000003700557202 */ /* 0x000fe20000000f00 */
[----:B--2---:R-:W-:Y:S04]  /*0630*/  STS [R76+UR7], R53 ;  /* 0x000000354c007988 */ /* 0x004fe80008000807 */
[----:B---3--:R-:W-:Y:S01]  /*0640*/  STS [R76+UR5], R59 ;  /* 0x0000003b4c007988 */ /* 0x008fe20008000805 */
[----:B------:R-:W-:Y:S06]  /*0650*/  BAR.SYNC.DEFER_BLOCKING 0x0 ;  /* 0x0000000000007b1d */ /* 0x000fec0000010000 */
[----:B------:R-:W-:Y:S04]  /*0660*/  LDS.128 R32, [R61+UR7] ;  /* 0x000000073d207984 */ /* 0x000fe80008000c00 */
[----:B------:R-:W0:Y:S04]  /*0670*/  LDS.128 R36, [R60+UR5] ;  /* 0x000000053c247984 */ /* 0x000e280008000c00 */
[----:B------:R-:W1:Y:S04]  /*0680*/  LDS.128 R40, [R60+UR5+0x10] ;  /* 0x000010053c287984 */ /* 0x000e680008000c00 */
[----:B------:R-:W2:Y:S04]  /*0690*/  LDS.128 R44, [R61+UR7+0x10] ;  /* 0x000010073d2c7984 */ /* 0x000ea80008000c00 */
[----:B------:R-:W3:Y:S01]  /*06a0*/  LDS.128 R48, [R61+UR7+0x20] ;  /* 0x000020073d307984 */ /* 0x000ee20008000c00 */
[C---:B0-----:R-:W-:Y:S01]  /*06b0*/  FFMA R99, R32.reuse, R36, R99 ;  /* 0x0000002420637223 */ /* 0x041fe20000000063 */
[C---:B------:R-:W-:Y:S01]  /*06c0*/  FFMA R86, R32.reuse, R37, R86 ;  /* 0x0000002520567223 */ /* 0x040fe20000000056 */
[C---:B------:R-:W-:Y:S01]  /*06d0*/  FFMA R78, R32.reuse, R38, R115 ;  /* 0x00000026204e7223 */ /* 0x040fe20000000073 */
[C---:B------:R-:W-:Y:S01]  /*06e0*/  FFMA R80, R32.reuse, R39, R80 ;  /* 0x0000002720507223 */ /* 0x040fe20000000050 */
[C---:B-1----:R-:W-:Y:S01]  /*06f0*/  FFMA R89, R32.reuse, R40, R89 ;  /* 0x0000002820597223 */ /* 0x042fe20000000059 */
[C---:B------:R-:W-:Y:S01]  /*0700*/  FFMA R82, R32.reuse, R41, R82 ;  /* 0x0000002920527223 */ /* 0x040fe20000000052 */
[C---:B------:R-:W-:Y:S01]  /*0710*/  FFMA R91, R32.reuse, R42, R91 ;  /* 0x0000002a205b7223 */ /* 0x040fe2000000005b */
[----:B------:R-:W-:Y:S01]  /*0720*/  FFMA R32, R32, R43, R52 ;  /* 0x0000002b20207223 */ /* 0x000fe20000000034 */
[----:B------:R-:W-:Y:S01]  /*0730*/  FFMA R98, R36, R34, R97 ;  /* 0x0000002224627223 */ /* 0x000fe20000000061 */
[----:B------:R-:W0:Y:S01]  /*0740*/  LDS.128 R52, [R61+UR7+0x30] ;  /* 0x000030073d347984 */ /* 0x000e220008000c00 */
[C---:B------:R-:W-:Y:S01]  /*0750*/  FFMA R94, R34.reuse, R37, R103 ;  /* 0x00000025225e7223 */ /* 0x040fe20000000067 */
[C---:B------:R-:W-:Y:S01]  /*0760*/  FFMA R92, R34.reuse, R38, R113 ;  /* 0x00000026225c7223 */ /* 0x040fe20000000071 */
[----:B------:R-:W-:Y:S01]  /*0770*/  FFMA R90, R34, R39, R90 ;  /* 0x00000027225a7223 */ /* 0x000fe2000000005a */
[----:B------:R-:W-:Y:S01]  /*0780*/  FFMA R107, R40, R34, R107 ;  /* 0x00000022286b7223 */ /* 0x000fe2000000006b */
[C---:B------:R-:W-:Y:S01]  /*0790*/  FFMA R88, R34.reuse, R41, R88 ;  /* 0x0000002922587223 */ /* 0x040fe20000000058 */
[C---:B------:R-:W-:Y:S01]  /*07a0*/  FFMA R105, R34.reuse, R42, R105 ;  /* 0x0000002a22697223 */ /* 0x040fe20000000069 */
[----:B------:R-:W-:Y:S01]  /*07b0*/  FFMA R96, R34, R43, R96 ;  /* 0x0000002b22607223 */ /* 0x000fe20000000060 */
[----:B--2---:R-:W-:Y:S01]  /*07c0*/  FFMA R108, R36, R44, R3 ;  /* 0x0000002c246c7223 */ /* 0x004fe20000000003 */
[C---:B------:R-:W-:Y:S01]  /*07d0*/  FFMA R106, R44.reuse, R37, R101 ;  /* 0x000000252c6a7223 */ /* 0x040fe20000000065 */
        /* <DEDUP_REMOVED lines=8> */
[CC--:B------:R-:W-:Y:S01]  /*0860*/  FFMA R2, R37.reuse, R46.reuse, R2 ;  /* 0x0000002e25027223 */ /* 0x0c0fe20000000002 */
[-C--:B------:R-:W-:Y:S01]  /*0870*/  FFMA R7, R38, R46.reuse, R7 ;  /* 0x0000002e26077223 */ /* 0x080fe20000000007 */
[----:B------:R-:W-:Y:S01]  /*0880*/  FFMA R100, R46, R39, R9 ;  /* 0x000000272e647223 */ /* 0x000fe20000000009 */
[----:B------:R-:W2:Y:S01]  /*0890*/  LDS.128 R60, [R60+UR5+0x210] ;  /* 0x000210053c3c7984 */ /* 0x000ea20008000c00 */
[----:B------:R-:W-:Y:S01]  /*08a0*/  FFMA R95, R40, R46, R95 ;  /* 0x0000002e285f7223 */ /* 0x000fe2000000005f */
[C---:B------:R-:W-:Y:S01]  /*08b0*/  FFMA R84, R46.reuse, R41, R84 ;  /* 0x000000292e547223 */ /* 0x040fe20000000054 */
[C---:B------:R-:W-:Y:S01]  /*08c0*/  FFMA R93, R46.reuse, R42, R93 ;  /* 0x0000002a2e5d7223 */ /* 0x040fe2000000005d */
[----:B------:R-:W-:Y:S01]  /*08d0*/  FFMA R4, R46, R43, R4 ;  /* 0x0000002b2e047223 */ /* 0x000fe20000000004 */
[-C--:B---3--:R-:W-:Y:S01]  /*08e0*/  FFMA R120, R36, R50.reuse, R21 ;  /* 0x0000003224787223 */ /* 0x088fe20000000015 */
[-C--:B------:R-:W-:Y:S01]  /*08f0*/  FFMA R12, R37, R50.reuse, R12 ;  /* 0x00000032250c7223 */ /* 0x080fe2000000000c */
[-C--:B------:R-:W-:Y:S01]  /*0900*/  FFMA R116, R38, R50.reuse, R23 ;  /* 0x0000003226747223 */ /* 0x080fe20000000017 */
[-C--:B------:R-:W-:Y:S01]  /*0910*/  FFMA R14, R39, R50.reuse, R14 ;  /* 0x00000032270e7223 */ /* 0x080fe2000000000e */
[----:B------:R-:W-:Y:S01]  /*0920*/  FFMA R25, R40, R50, R25 ;  /* 0x0000003228197223 */ /* 0x000fe20000000019 */
        /* <DEDUP_REMOVED lines=9> */
[----:B0-----:R-:W-:Y:S01]  /*09c0*/  FFMA R124, R36, R52, R31 ;  /* 0x00000034247c7223 */ /* 0x001fe2000000001f */
[C---:B------:R-:W-:Y:S01]  /*09d0*/  FFMA R122, R52.reuse, R37, R65 ;  /* 0x00000025347a7223 */ /* 0x040fe20000000041 */
[----:B------:R-:W-:Y:S01]  /*09e0*/  FFMA R50, R52, R38, R67 ;  /* 0x0000002634327223 */ /* 0x000fe20000000043 */
[----:B------:R-:W-:Y:S01]  /*09f0*/  FFMA R24, R37, R54, R24 ;  /* 0x0000003625187223 */ /* 0x000fe20000000018 */
[C---:B------:R-:W-:Y:S01]  /*0a00*/  FFMA R19, R48.reuse, R42, R19 ;  /* 0x0000002a30137223 */ /* 0x040fe20000000013 */
        /* <DEDUP_REMOVED lines=8> */
[----:B------:R-:W-:Y:S01]  /*0a90*/  FFMA R69, R40, R52, R69 ;  /* 0x0000003428457223 */ /* 0x000fe20000000045 */
[C---:B------:R-:W-:Y:S01]  /*0aa0*/  FFMA R20, R52.reuse, R41, R20 ;  /* 0x0000002934147223 */ /* 0x040fe20000000014 */
[C---:B------:R-:W-:Y:S01]  /*0ab0*/  FFMA R48, R52.reuse, R42, R71 ;  /* 0x0000002a34307223 */ /* 0x040fe20000000047 */
[-C--:B------:R-:W-:Y:S01]  /*0ac0*/  FFMA R22, R52, R43.reuse, R22 ;  /* 0x0000002b34167223 */ /* 0x080fe20000000016 */
[----:B------:R-:W-:Y:S01]  /*0ad0*/  FFMA R54, R54, R43, R81 ;  /* 0x0000002b36367223 */ /* 0x000fe20000000051 */
[-C--:B-1----:R-:W-:Y:S01]  /*0ae0*/  FFMA R86, R33, R57.reuse, R86 ;  /* 0x0000003921567223 */ /* 0x082fe20000000056 */
[----:B------:R-:W-:Y:S01]  /*0af0*/  FFMA R103, R35, R57, R94 ;  /* 0x0000003923677223 */ /* 0x000fe2000000005e */
[C---:B------:R-:W-:Y:S01]  /*0b00*/  FFMA R101, R57.reuse, R45, R106 ;  /* 0x0000002d39657223 */ /* 0x040fe2000000006a */
[C---:B------:R-:W-:Y:S01]  /*0b10*/  FFMA R2, R57.reuse, R47, R2 ;  /* 0x0000002f39027223 */ /* 0x040fe20000000002 */
[C---:B------:R-:W-:Y:S01]  /*0b20*/  FFMA R13, R57.reuse, R49, R114 ;  /* 0x00000031390d7223 */ /* 0x040fe20000000072 */
[C---:B------:R-:W-:Y:S01]  /*0b30*/  FFMA R12, R57.reuse, R51, R12 ;  /* 0x00000033390c7223 */ /* 0x040fe2000000000c */
[C---:B------:R-:W-:Y:S01]  /*0b40*/  FFMA R65, R57.reuse, R53, R122 ;  /* 0x0000003539417223 */ /* 0x040fe2000000007a */
[----:B------:R-:W-:Y:S01]  /*0b50*/  FFMA R24, R57, R55, R24 ;  /* 0x0000003739187223 */ /* 0x000fe20000000018 */
[C---:B------:R-:W-:Y:S01]  /*0b60*/  FFMA R99, R56.reuse, R33, R99 ;  /* 0x0000002138637223 */ /* 0x040fe20000000063 */
        /* <DEDUP_REMOVED lines=23> */
[C---:B--2---:R-:W-:Y:S01]  /*0ce0*/  FFMA R89, R60.reuse, R33, R89 ;  /* 0x000000213c597223 */ /* 0x044fe20000000059 */
        /* <DEDUP_REMOVED lines=23> */
[CC--:B------:R-:W-:Y:S01]  /*0e60*/  FFMA R69, R60.reuse, R53.reuse, R69 ;  /* 0x000000353c457223 */ /* 0x0c0fe20000000045 */
[----:B------:R-:W-:Y:S01]  /*0e70*/  FFMA R20, R61, R53, R20 ;  /* 0x000000353d147223 */ /* 0x000fe20000000014 */
[C---:B------:R-:W-:Y:S01]  /*0e80*/  FFMA R71, R53.reuse, R62, R48 ;  /* 0x0000003e35477223 */ /* 0x040fe20000000030 */
[----:B------:R-:W-:Y:S01]  /*0e90*/  FFMA R22, R53, R63, R22 ;  /* 0x0000003f35167223 */ /* 0x000fe20000000016 */
[-C--:B------:R-:W-:Y:S01]  /*0ea0*/  FFMA R77, R60, R55.reuse, R77 ;  /* 0x000000373c4d7223 */ /* 0x080fe2000000004d */
[-C--:B------:R-:W-:Y:S01]  /*0eb0*/  FFMA R28, R61, R55.reuse, R28 ;  /* 0x000000373d1c7223 */ /* 0x080fe2000000001c */
[----:B------:R-:W-:Y:S01]  /*0ec0*/  FFMA R79, R62, R55, R79 ;  /* 0x000000373e4f7223 */ /* 0x000fe2000000004f */
[----:B------:R-:W-:Y:S01]  /*0ed0*/  FFMA R81, R55, R63, R54 ;  /* 0x0000003f37517223 */ /* 0x000fe20000000036 */
[----:B------:R-:W-:Y:S06]  /*0ee0*/  BAR.SYNC.DEFER_BLOCKING 0x0 ;  /* 0x0000000000007b1d */ /* 0x000fec0000010000 */
[----:B------:R-:W-:Y:S05]  /*0ef0*/  @!P0 BRA `(.L_x_4) ;  /* 0xfffffff400808947 */ /* 0x000fea000383ffff */
.L_x_3:
[----:B------:R-:W0:Y:S01]  /*0f00*/  LDCU.64 UR4, c[0x0][0x390] ;  /* 0x00007200ff0477ac */ /* 0x000e220008000a00 */
[----:B------:R-:W-:Y:S01]  /*0f10*/  LOP3.LUT R33, R66, 0x1f8, RZ, 0xc0, !PT ;  /* 0x000001f842217812 */ /* 0x000fe200078ec0ff */
[----:B------:R-:W-:Y:S01]  /*0f20*/  IMAD R30, R0, UR11, R83 ;  /* 0x0000000b001e7c24 */ /* 0x000fe2000f8e0253 */
[----:B------:R-:W-:-:S04]  /*0f30*/  LOP3.LUT R68, R68, 0x78, RZ, 0xc0, !PT ;  /* 0x0000007844447812 */ /* 0x000fc800078ec0ff */
[----:B------:R-:W-:Y:S01]  /*0f40*/  SHF.L.U32 R30, R30, 0x7, RZ ;  /* 0x000000071e1e7819 */ /* 0x000fe200000006ff */
[----:B------:R-:W-:-:S05]  /*0f50*/  IMAD R33, R33, R0, R68 ;  /* 0x0000000021217224 */ /* 0x000fca00078e0244 */
[----:B------:R-:W-:Y:S02]  /*0f60*/  IADD3 R32, P0, PT, R30, R33, RZ ;  /* 0x000000211e207210 */ /* 0x000fe40007f1e0ff */
[CC--:B------:R-:W-:Y:S02]  /*0f70*/  IADD3 R35, PT, PT, R33.reuse, R0.reuse, RZ ;  /* 0x0000000021237210 */ /* 0x0c0fe40007ffe0ff */
[----:B------:R-:W-:Y:S02]  /*0f80*/  LEA.HI.X.SX32 R41, R33, RZ, 0x1, P0 ;  /* 0x000000ff21297211 */ /* 0x000fe400000f0eff */
[-C--:B------:R-:W-:Y:S02]  /*0f90*/  IADD3 R37, PT, PT, R35, R0.reuse, RZ ;  /* 0x0000000023257210 */ /* 0x080fe40007ffe0ff */
[----:B0-----:R-:W-:Y:S02]  /*0fa0*/  LEA R40, P0, R32, UR4, 0x2 ;  /* 0x0000000420287c11 */ /* 0x001fe4000f8010ff */
[----:B------:R-:W-:-:S02]  /*0fb0*/  IADD3 R33, PT, PT, R37, R0, RZ ;  /* 0x0000000025217210 */ /* 0x000fc40007ffe0ff */
[----:B------:R-:W-:Y:S02]  /*0fc0*/  IADD3 R39, P1, PT, R30, R35, RZ ;  /* 0x000000231e277210 */ /* 0x000fe40007f3e0ff */
[----:B------:R-:W-:Y:S02]  /*0fd0*/  LEA.HI.X R41, R32, UR5, R41, 0x2, P0 ;  /* 0x0000000520297c11 */ /* 0x000fe400080f1429 */
[C---:B------:R-:W-:Y:S02]  /*0fe0*/  IADD3 R45, P0, PT, R30.reuse, R37, RZ ;  /* 0x000000251e2d7210 */ /* 0x040fe40007f1e0ff */
[----:B------:R-:W-:Y:S01]  /*0ff0*/  IADD3 R44, P2, PT, R30, R33, RZ ;  /* 0x000000211e2c7210 */ /* 0x000fe20007f5e0ff */
[----:B------:R-:W-:Y:S01]  /*1000*/  STG.E desc[UR8][R40.64], R99 ;  /* 0x0000006328007986 */ /* 0x000fe2000c101908 */
[----:B------:R-:W-:Y:S02]  /*1010*/  LEA.HI.X.SX32 R48, R35, RZ, 0x1, P1 ;  /* 0x000000ff23307211 */ /* 0x000fe400008f0eff */
[----:B------:R-:W-:Y:S01]  /*1020*/  IADD3 R43, PT, PT, R33, R0, RZ ;  /* 0x00000000212b7210 */ /* 0x000fe20007ffe0ff */
[----:B------:R-:W-:Y:S01]  /*1030*/  STG.E desc[UR8][R40.64+0x4], R86 ;  /* 0x0000045628007986 */ /* 0x000fe2000c101908 */
[----:B------:R-:W-:-:S02]  /*1040*/  LEA.HI.X.SX32 R46, R37, RZ, 0x1, P0 ;  /* 0x000000ff252e7211 */ /* 0x000fc400000f0eff */
[----:B------:R-:W-:Y:S01]  /*1050*/  LEA R36, P1, R45, UR4, 0x2 ;  /* 0x000000042d247c11 */ /* 0x000fe2000f8210ff */
[----:B------:R-:W-:Y:S01]  /*1060*/  STG.E desc[UR8][R40.64+0x8], R115 ;  /* 0x0000087328007986 */ /* 0x000fe2000c101908 */
[----:B------:R-:W-:Y:S02]  /*1070*/  LEA.HI.X.SX32 R35, R33, RZ, 0x1, P2 ;  /* 0x000000ff21237211 */ /* 0x000fe400010f0eff */
[----:B------:R-:W-:Y:S01]  /*1080*/  IADD3 R33, P3, PT, R30, R43, RZ ;  /* 0x0000002b1e217210 */ /* 0x000fe20007f7e0ff */
[----:B------:R-:W-:Y:S01]  /*1090*/  STG.E desc[UR8][R40.64+0xc], R80 ;  /* 0x00000c5028007986 */ /* 0x000fe2000c101908 */
[----:B------:R-:W-:Y:S02]  /*10a0*/  LEA R34, P0, R44, UR4, 0x2 ;  /* 0x000000042c227c11 */ /* 0x000fe4000f8010ff */
[----:B------:R-:W-:Y:S01]  /*10b0*/  LEA.HI.X R37, R45, UR5, R46, 0x2, P1 ;  /* 0x000000052d257c11 */ /* 0x000fe200088f142e */
[----:B------:R-:W-:Y:S01]  /*10c0*/  STG.E desc[UR8][R40.64+0x10], R89 ;  /* 0x0000105928007986 */ /* 0x000fe2000c101908 */
[----:B------:R-:W-:-:S02]  /*10d0*/  IADD3 R45, PT, PT, R43, R0, RZ ;  /* 0x000000002b2d7210 */ /* 0x000fc40007ffe0ff */
[----:B------:R-:W-:Y:S01]  /*10e0*/  LEA.HI.X.SX32 R42, R43, RZ, 0x1, P3 ;  /* 0x000000ff2b2a7211 */ /* 0x000fe200018f0eff */
[----:B------:R-:W-:Y:S01]  /*10f0*/  STG.E desc[UR8][R40.64+0x14], R82 ;  /* 0x0000145228007986 */ /* 0x000fe2000c101908 */
[----:B------:R-:W-:Y:S02]  /*1100*/  LEA.HI.X R35, R44, UR5, R35, 0x2, P0 ;  /* 0x000000052c237c11 */ /* 0x000fe400080f1423 */
[C---:B------:R-:W-:Y:S01]  /*1110*/  LEA R32, P3, R33.reuse, UR4, 0x2 ;  /* 0x0000000421207c11 */ /* 0x040fe2000f8610ff */
[----:B------:R-:W-:Y:S01]  /*1120*/  STG.E desc[UR8][R40.64+0x18], R91 ;  /* 0x0000185b28007986 */ /* 0x000fe2000c101908 */
[----:B------:R-:W-:Y:S02]  /*1130*/  IADD3 R43, P0, PT, R30, R45, RZ ;  /* 0x0000002d1e2b7210 */ /* 0x000fe40007f1e0ff */
[----:B------:R-:W-:Y:S01]  /*1140*/  LEA.HI.X R33, R33, UR5, R42, 0x2, P3 ;  /* 0x0000000521217c11 */ /* 0x000fe200098f142a */
[----:B------:R0:W-:Y:S01]  /*1150*/  STG.E desc[UR8][R40.64+0x1c], R52 ;  /* 0x00001c3428007986 */ /* 0x0001e2000c101908 */
[----:B------:R-:W-:-:S02]  /*1160*/  LEA.HI.X.SX32 R44, R45, RZ, 0x1, P0 ;  /* 0x000000ff2d2c7211 */ /* 0x000fc400000f0eff */
[----:B------:R-:W-:Y:S02]  /*1170*/  LEA R42, P0, R43, UR4, 0x2 ;  /* 0x000000042b2a7c11 */ /* 0x000fe4000f8010ff */
[-C--:B------:R-:W-:Y:S02]  /*1180*/  IADD3 R45, PT, PT, R45, R0.reuse, RZ ;  /* 0x000000002d2d7210 */ /* 0x080fe40007ffe0ff */
[----:B------:R-:W-:Y:S02]  /*1190*/  LEA.HI.X R43, R43, UR5, R44, 0x2, P0 ;  /* 0x000000052b2b7c11 */ /* 0x000fe400080f142c */
[----:B------:R-:W-:Y:S02]  /*11a0*/  IADD3 R44, P0, PT, R30, R45, RZ ;  /* 0x0000002d1e2c7210 */ /* 0x000fe40007f1e0ff */
[C---:B------:R-:W-:Y:S02]  /*11b0*/  IADD3 R47, PT, PT, R45.reuse, R0, RZ ;  /* 0x000000002d2f7210 */ /* 0x040fe40007ffe0ff */
[----:B------:R-:W-:-:S02]  /*11c0*/  LEA.HI.X.SX32 R45, R45, RZ, 0x1, P0 ;  /* 0x000000ff2d2d7211 */ /* 0x000fc400000f0eff */
[C---:B0-----:R-:W-:Y:S02]  /*11d0*/  LEA R40, P0, R44.reuse, UR4, 0x2 ;  /* 0x000000042c287c11 */ /* 0x041fe4000f8010ff */
[C---:B------:R-:W-:Y:S02]  /*11e0*/  LEA R38, P2, R39.reuse, UR4, 0x2 ;  /* 0x0000000427267c11 */ /* 0x040fe4000f8410ff */
[----:B------:R-:W-:Y:S02]  /*11f0*/  LEA.HI.X R41, R44, UR5, R45, 0x2, P0 ;  /* 0x000000052c297c11 */ /* 0x000fe400080f142d */
[----:B------:R-:W-:Y:S02]  /*1200*/  IADD3 R30, P0, PT, R30, R47, RZ ;  /* 0x0000002f1e1e7210 */ /* 0x000fe40007f1e0ff */
[----:B------:R-:W-:Y:S02]  /*1210*/  LEA.HI.X R39, R39, UR5, R48, 0x2, P2 ;  /* 0x0000000527277c11 */ /* 0x000fe400090f1430 */
[----:B------:R-:W-:-:S02]  /*1220*/  LEA.HI.X.SX32 R47, R47, RZ, 0x1, P0 ;  /* 0x000000ff2f2f7211 */ /* 0x000fc400000f0eff */
[C---:B------:R-:W-:Y:S01]  /*1230*/  LEA R44, P0, R30.reuse, UR4, 0x2 ;  /* 0x000000041e2c7c11 */ /* 0x040fe2000f8010ff */
[----:B------:R-:W-:Y:S03]  /*1240*/  STG.E desc[UR8][R38.64], R97 ;  /* 0x0000006126007986 */ /* 0x000fe6000c101908 */
[----:B------:R-:W-:Y:S01]  /*1250*/  LEA.HI.X R45, R30, UR5, R47, 0x2, P0 ;  /* 0x000000051e2d7c11 */ /* 0x000fe200080f142f */
[----:B------:R-:W-:Y:S04]  /*1260*/  STG.E desc[UR8][R38.64+0x4], R103 ;  /* 0x0000046726007986 */ /* 0x000fe8000c101908 */
        /* <DEDUP_REMOVED lines=53> */
[----:B------:R-:W-:Y:S01]  /*15c0*/  STG.E desc[UR8][R44.64+0x1c], R81 ;  /* 0x00001c512c007986 */ /* 0x000fe2000c101908 */
[----:B------:R-:W-:Y:S05]  /*15d0*/  EXIT ;  /* 0x000000000000794d */ /* 0x000fea0003800000 */
.L_x_5:
        /* <DEDUP_REMOVED lines=10> */
.L_x_16:


//--------------------- .text._Z21matmul_advanced_finalv --------------------------
	.section	.text._Z21matmul_advanced_finalv,"ax",@progbits
	.align	128
        .global         _Z21matmul_advanced_finalv
        .type           _Z21matmul_advanced_finalv,@function
        .size           _Z21matmul_advanced_finalv,(.L_x_17 - _Z21matmul_advanced_finalv)
        .other          _Z21matmul_advanced_finalv,@"STO_CUDA_ENTRY STV_DEFAULT"
_Z21matmul_advanced_finalv:
.text._Z21matmul_advanced_finalv:
[----:B------:R-:W-:Y:S01]  /*0000*/  LDC R1, c[0x0][0x37c] ;  /* 0x0000df00ff017b82 */ /* 0x000fe20000000800 */
[----:B------:R-:W-:Y:S05]  /*0010*/  EXIT ;  /* 0x000000000000794d */ /* 0x000fea0003800000 */
.L_x_6:
        /* <DEDUP_REMOVED lines=14> */
.L_x_17:


//--------------------- .text._Z13matmul_tilingPfS_S_iii --------------------------
	.section	.text._Z13matmul_tilingPfS_S_iii,"ax",@progbits
	.align	128
        .global         _Z13matmul_tilingPfS_S_iii
        .type           _Z13matmul_tilingPfS_S_iii,@function
        .size           _Z13matmul_tilingPfS_S_iii,(.L_x_18 - _Z13matmul_tilingPfS_S_iii)
        .other          _Z13matmul_tilingPfS_S_iii,@"STO_CUDA_ENTRY STV_DEFAULT"
_Z13matmul_tilingPfS_S_iii:
.text._Z13matmul_tilingPfS_S_iii:
[----:B------:R-:W-:Y:S08]  /*0000*/  LDC R1, c[0x0][0x37c] ;  /* 0x0000df00ff017b82 */ /* 0x000ff00000000800 */
[----:B------:R-:W0:Y:S01]  /*0010*/  LDC R0, c[0x0][0x39c] ;  /* 0x0000e700ff007b82 */ /* 0x000e220000000800 */
[----:B------:R-:W1:Y:S01]  /*0020*/  LDCU UR10, c[0x0][0x364] ;  /* 0x00006c80ff0a77ac */ /* 0x000e620008000800 */
[----:B------:R-:W2:Y:S01]  /*0030*/  S2R R3, SR_TID.Y ;  /* 0x0000000000037919 */ /* 0x000ea20000002200 */
[----:B------:R-:W-:Y:S01]  /*0040*/  HFMA2 R11, -RZ, RZ, 0, 0 ;  /* 0x00000000ff0b7431 */ /* 0x000fe200000001ff */
[----:B------:R-:W3:Y:S01]  /*0050*/  LDCU.64 UR8, c[0x0][0x358] ;  /* 0x00006b00ff0877ac */ /* 0x000ee20008000a00 */
[----:B------:R-:W4:Y:S03]  /*0060*/  S2R R4, SR_TID.X ;  /* 0x0000000000047919 */ /* 0x000f260000002100 */
[----:B------:R-:W1:Y:S08]  /*0070*/  S2UR UR5, SR_CTAID.Y ;  /* 0x00000000000579c3 */ /* 0x000e700000002600 */
[----:B------:R-:W5:Y:S08]  /*0080*/  S2UR UR4, SR_CTAID.X ;  /* 0x00000000000479c3 */ /* 0x000f700000002500 */
[----:B------:R-:W5:Y:S01]  /*0090*/  LDC R2, c[0x0][0x360] ;  /* 0x0000d800ff027b82 */ /* 0x000f620000000800 */
[----:B0-----:R-:W-:Y:S01]  /*00a0*/  ISETP.GE.AND P0, PT, R0, 0x1, PT ;  /* 0x000000010000780c */ /* 0x001fe20003f06270 */
[----:B-1----:R-:W-:Y:S01]  /*00b0*/  UIMAD UR5, UR5, UR10, URZ ;  /* 0x0000000a050572a4 */ /* 0x002fe2000f8e02ff */
[----:B-----5:R-:W-:-:S11]  /*00c0*/  IMAD R18, R2, UR4, RZ ;  /* 0x0000000402127c24 */ /* 0x020fd6000f8e02ff */
[----:B--234-:R-:W-:Y:S05]  /*00d0*/  @!P0 BRA `(.L_x_7) ;  /* 0x0000000400b08947 */ /* 0x01cfea0003800000 */
[----:B------:R-:W0:Y:S01]  /*00e0*/  LDC R10, c[0x0][0x3a0] ;  /* 0x0000e800ff0a7b82 */ /* 0x000e220000000800 */
[----:B------:R-:W1:Y:S01]  /*00f0*/  LDCU.128 UR12, c[0x0][0x380] ;  /* 0x00007000ff0c77ac */ /* 0x000e620008000c00 */
[----:B------:R-:W-:Y:S02]  /*0100*/  IMAD R6, R3, R0, R4 ;  /* 0x0000000003067224 */ /* 0x000fe400078e0204 */
[----:B------:R-:W-:Y:S01]  /*0110*/  IMAD.WIDE.U32 R8, R18, 0x4, RZ ;  /* 0x0000000412087825 */ /* 0x000fe200078e00ff */
[----:B------:R-:W-:Y:S02]  /*0120*/  UMOV UR4, 0x400 ;  /* 0x0000040000047882 */ /* 0x000fe40000000000 */
[----:B------:R-:W-:Y:S01]  /*0130*/  UIADD3 UR6, UPT, UPT, UR4, 0x1000, URZ ;  /* 0x0000100004067890 */ /* 0x000fe2000fffe0ff */
[----:B------:R-:W2:Y:S01]  /*0140*/  S2UR UR7, SR_CgaCtaId ;  /* 0x00000000000779c3 */ /* 0x000ea20000008800 */
[----:B------:R-:W-:-:S04]  /*0150*/  IMAD.WIDE.U32 R6, R6, 0x4, RZ ;  /* 0x0000000406067825 */ /* 0x000fc800078e00ff */
[----:B------:R-:W-:-:S04]  /*0160*/  IMAD R5, R0, UR5, RZ ;  /* 0x0000000500057c24 */ /* 0x000fc8000f8e02ff */
[----:B------:R-:W-:-:S03]  /*0170*/  IMAD.WIDE.U32 R6, R5, 0x4, R6 ;  /* 0x0000000405067825 */ /* 0x000fc600078e0006 */
[----:B-1----:R-:W-:Y:S01]  /*0180*/  IADD3 R22, P0, PT, R6, UR12, RZ ;  /* 0x0000000c06167c10 */ /* 0x002fe2000ff1e0ff */
[----:B0-----:R-:W-:-:S03]  /*0190*/  IMAD R11, R3, R10, R4 ;  /* 0x0000000a030b7224 */ /* 0x001fc600078e0204 */
[----:B------:R-:W-:Y:S01]  /*01a0*/  IADD3.X R23, PT, PT, R7, UR13, RZ, P0, !PT ;  /* 0x0000000d07177c10 */ /* 0x000fe200087fe4ff */
[----:B------:R-:W-:Y:S02]  /*01b0*/  IMAD R5, R10, UR10, RZ ;  /* 0x0000000a0a057c24 */ /* 0x000fe4000f8e02ff */
[----:B------:R-:W-:Y:S01]  /*01c0*/  IMAD.WIDE R8, R11, 0x4, R8 ;  /* 0x000000040b087825 */ /* 0x000fe200078e0208 */
[----:B------:R-:W-:Y:S01]  /*01d0*/  MOV R11, RZ ;  /* 0x000000ff000b7202 */ /* 0x000fe20000000f00 */
[----:B--2---:R-:W-:Y:S02]  /*01e0*/  ULEA UR4, UR7, UR4, 0x18 ;  /* 0x0000000407047291 */ /* 0x004fe4000f8ec0ff */
[----:B------:R-:W-:Y:S01]  /*01f0*/  ULEA UR6, UR7, UR6, 0x18 ;  /* 0x0000000607067291 */ /* 0x000fe2000f8ec0ff */
[----:B------:R-:W-:-:S03]  /*0200*/  IADD3 R20, P1, PT, R8, UR14, RZ ;  /* 0x0000000e08147c10 */ /* 0x000fc6000ff3e0ff */
[----:B------:R-:W-:Y:S01]  /*0210*/  LEA R17, R3, UR4, 0x7 ;  /* 0x0000000403117c11 */ /* 0x000fe2000f8e38ff */
[----:B------:R-:W-:Y:S01]  /*0220*/  UMOV UR4, URZ ;  /* 0x000000ff00047c82 */ /* 0x000fe20008000000 */
[C---:B------:R-:W-:Y:S02]  /*0230*/  LEA R16, R4.reuse, UR6, 0x2 ;  /* 0x0000000604107c11 */ /* 0x040fe4000f8e10ff */
[----:B------:R-:W-:Y:S02]  /*0240*/  IADD3.X R21, PT, PT, R9, UR15, RZ, P1, !PT ;  /* 0x0000000f09157c10 */ /* 0x000fe40008ffe4ff */
[----:B------:R-:W-:Y:S02]  /*0250*/  LEA R7, R4, R17, 0x2 ;  /* 0x0000001104077211 */ /* 0x000fe400078e10ff */
[----:B------:R-:W-:-:S07]  /*0260*/  LEA R6, R3, R16, 0x7 ;  /* 0x0000001003067211 */ /* 0x000fce00078e38ff */
.L_x_8:
[----:B------:R0:W2:Y:S04]  /*0270*/  LDG.E R8, desc[UR8][R22.64] ;  /* 0x0000000816087981 */ /* 0x0000a8000c1e1900 */
[----:B------:R1:W3:Y:S01]  /*0280*/  LDG.E R25, desc[UR8][R20.64] ;  /* 0x0000000814197981 */ /* 0x0002e2000c1e1900 */
[----:B------:R-:W-:Y:S01]  /*0290*/  UIADD3 UR4, UPT, UPT, UR4, 0x20, URZ ;  /* 0x0000002004047890 */ /* 0x000fe2000fffe0ff */
[----:B0-----:R-:W-:-:S05]  /*02a0*/  IMAD.WIDE.U32 R22, R2, 0x4, R22 ;  /* 0x0000000402167825 */ /* 0x001fca00078e0016 */
[----:B------:R-:W-:Y:S01]  /*02b0*/  ISETP.LE.AND P0, PT, R0, UR4, PT ;  /* 0x0000000400007c0c */ /* 0x000fe2000bf03270 */
[----:B-1----:R-:W-:Y:S01]  /*02c0*/  IMAD.WIDE.U32 R20, R5, 0x4, R20 ;  /* 0x0000000405147825 */ /* 0x002fe200078e0014 */
[----:B--2---:R-:W-:Y:S04]  /*02d0*/  STS [R7], R8 ;  /* 0x0000000807007388 */ /* 0x004fe80000000800 */
[----:B---3--:R-:W-:Y:S01]  /*02e0*/  STS [R6], R25 ;  /* 0x0000001906007388 */ /* 0x008fe20000000800 */
[----:B------:R-:W-:Y:S06]  /*02f0*/  BAR.SYNC.DEFER_BLOCKING 0x0 ;  /* 0x0000000000007b1d */ /* 0x000fec0000010000 */
[----:B------:R-:W-:Y:S04]  /*0300*/  LDS R9, [R16] ;  /* 0x0000000010097984 */ /* 0x000fe80000000800 */
[----:B------:R-:W0:Y:S04]  /*0310*/  LDS.128 R12, [R17] ;  /* 0x00000000110c7984 */ /* 0x000e280000000c00 */
[----:B------:R-:W1:Y:S04]  /*0320*/  LDS R27, [R16+0x80] ;  /* 0x00008000101b7984 */ /* 0x000e680000000800 */
[----:B------:R-:W2:Y:S04]  /*0330*/  LDS R19, [R16+0x100] ;  /* 0x0001000010137984 */ /* 0x000ea80000000800 */
[----:B------:R-:W3:Y:S04]  /*0340*/  LDS R29, [R16+0x180] ;  /* 0x00018000101d7984 */ /* 0x000ee80000000800 */
[----:B------:R-:W-:Y:S01]  /*0350*/  LDS R25, [R16+0x380] ;  /* 0x0003800010197984 */ /* 0x000fe20000000800 */
[----:B0-----:R-:W-:-:S03]  /*0360*/  FFMA R12, R12, R9, R11 ;  /* 0x000000090c0c7223 */ /* 0x001fc6000000000b */
[----:B------:R-:W-:Y:S01]  /*0370*/  LDS.128 R8, [R17+0x10] ;  /* 0x0000100011087984 */ /* 0x000fe20000000c00 */
[----:B-1----:R-:W-:-:S03]  /*0380*/  FFMA R24, R27, R13, R12 ;  /* 0x0000000d1b187223 */ /* 0x002fc6000000000c */
[----:B------:R-:W0:Y:S01]  /*0390*/  LDS R13, [R16+0x200] ;  /* 0x00020000100d7984 */ /* 0x000e220000000800 */
[----:B--2---:R-:W-:-:S03]  /*03a0*/  FFMA R14, R19, R14, R24 ;  /* 0x0000000e130e7223 */ /* 0x004fc60000000018 */
[----:B------:R-:W1:Y:S01]  /*03b0*/  LDS R12, [R16+0x280] ;  /* 0x00028000100c7984 */ /* 0x000e620000000800 */
[----:B---3--:R-:W-:-:S03]  /*03c0*/  FFMA R15, R29, R15, R14 ;  /* 0x0000000f1d0f7223 */ /* 0x008fc6000000000e */
[----:B------:R-:W2:Y:S01]  /*03d0*/  LDS R19, [R16+0x300] ;  /* 0x0003000010137984 */ /* 0x000ea20000000800 */
[----:B0-----:R-:W-:-:S03]  /*03e0*/  FFMA R13, R8, R13, R15 ;  /* 0x0000000d080d7223 */ /* 0x001fc6000000000f */
[----:B------:R-:W-:Y:S01]  /*03f0*/  LDS R8, [R16+0x480] ;  /* 0x0004800010087984 */ /* 0x000fe20000000800 */
[----:B-1----:R-:W-:-:S03]  /*0400*/  FFMA R24, R12, R9, R13 ;  /* 0x000000090c187223 */ /* 0x002fc6000000000d */
[----:B------:R-:W-:Y:S01]  /*0410*/  LDS R9, [R16+0x400] ;  /* 0x0004000010097984 */ /* 0x000fe20000000800 */
[----:B--2---:R-:W-:-:S03]  /*0420*/  FFMA R10, R19, R10, R24 ;  /* 0x0000000a130a7223 */ /* 0x004fc60000000018 */
[----:B------:R-:W0:Y:S01]  /*0430*/  LDS.128 R12, [R17+0x20] ;  /* 0x00002000110c7984 */ /* 0x000e220000000c00 */
[----:B------:R-:W-:-:S03]  /*0440*/  FFMA R11, R25, R11, R10 ;  /* 0x0000000b190b7223 */ /* 0x000fc6000000000a */
[----:B------:R-:W1:Y:S04]  /*0450*/  LDS R19, [R16+0x500] ;  /* 0x0005000010137984 */ /* 0x000e680000000800 */
[----:B------:R-:W2:Y:S01]  /*0460*/  LDS R25, [R16+0x580] ;  /* 0x0005800010197984 */ /* 0x000ea20000000800 */
[----:B0-----:R-:W-:-:S03]  /*0470*/  FFMA R9, R12, R9, R11 ;  /* 0x000000090c097223 */ /* 0x001fc6000000000b */
[----:B------:R-:W-:Y:S01]  /*0480*/  LDS R12, [R16+0x680] ;  /* 0x00068000100c7984 */ /* 0x000fe20000000800 */
[----:B------:R-:W-:-:S03]  /*0490*/  FFMA R24, R8, R13, R9 ;  /* 0x0000000d08187223 */ /* 0x000fc60000000009 */
[----:B------:R-:W-:Y:S01]  /*04a0*/  LDS R13, [R16+0x600] ;  /* 0x00060000100d7984 */ /* 0x000fe20000000800 */
[----:B-1----:R-:W-:-:S03]  /*04b0*/  FFMA R14, R19, R14, R24 ;  /* 0x0000000e130e7223 */ /* 0x002fc60000000018 */
[----:B------:R-:W0:Y:S01]  /*04c0*/  LDS.128 R8, [R17+0x30] ;  /* 0x0000300011087984 */ /* 0x000e220000000c00 */
[----:B--2---:R-:W-:-:S03]  /*04d0*/  FFMA R15, R25, R15, R14 ;  /* 0x0000000f190f7223 */ /* 0x004fc6000000000e */
        /* <DEDUP_REMOVED lines=19> */
[----:B------:R-:W-:Y:S04]  /*0610*/  LDS R24, [R16+0xc80] ;  /* 0x000c800010187984 */ /* 0x000fe80000000800 */
[----:B------:R-:W-:Y:S01]  /*0620*/  LDS R19, [R16+0xd00] ;  /* 0x000d000010137984 */ /* 0x000fe20000000800 */
[----:B0-----:R-:W-:-:S03]  /*0630*/  FFMA R13, R8, R13, R15 ;  /* 0x0000000d080d7223 */ /* 0x001fc6000000000f */
[----:B------:R-:W0:Y:S01]  /*0640*/  LDS R8, [R16+0xb80] ;  /* 0x000b800010087984 */ /* 0x000e220000000800 */
[----:B------:R-:W-:-:S03]  /*0650*/  FFMA R26, R12, R9, R13 ;  /* 0x000000090c1a7223 */ /* 0x000fc6000000000d */
[----:B------:R-:W-:Y:S01]  /*0660*/  LDS R9, [R16+0xc00] ;  /* 0x000c000010097984 */ /* 0x000fe20000000800 */
[----:B-1----:R-:W-:-:S03]  /*0670*/  FFMA R25, R25, R10, R26 ;  /* 0x0000000a19197223 */ /* 0x002fc6000000001a */
[----:B------:R-:W1:Y:S01]  /*0680*/  LDS.128 R12, [R17+0x60] ;  /* 0x00006000110c7984 */ /* 0x000e620000000c00 */
[----:B0-----:R-:W-:-:S03]  /*0690*/  FFMA R11, R8, R11, R25 ;  /* 0x0000000b080b7223 */ /* 0x001fc60000000019 */
[----:B------:R-:W-:Y:S01]  /*06a0*/  LDS R25, [R16+0xe00] ;  /* 0x000e000010197984 */ /* 0x000fe20000000800 */
[----:B-1----:R-:W-:-:S03]  /*06b0*/  FFMA R9, R12, R9, R11 ;  /* 0x000000090c097223 */ /* 0x002fc6000000000b */
[----:B------:R-:W0:Y:S01]  /*06c0*/  LDS R12, [R16+0xd80] ;  /* 0x000d8000100c7984 */ /* 0x000e220000000800 */
[----:B------:R-:W-:-:S03]  /*06d0*/  FFMA R26, R24, R13, R9 ;  /* 0x0000000d181a7223 */ /* 0x000fc60000000009 */
[----:B------:R-:W1:Y:S01]  /*06e0*/  LDS.128 R8, [R17+0x70] ;  /* 0x0000700011087984 */ /* 0x000e620000000c00 */
[----:B------:R-:W-:-:S03]  /*06f0*/  FFMA R19, R19, R14, R26 ;  /* 0x0000000e13137223 */ /* 0x000fc6000000001a */
[----:B------:R-:W2:Y:S04]  /*0700*/  LDS R24, [R16+0xe80] ;  /* 0x000e800010187984 */ /* 0x000ea80000000800 */
[----:B------:R-:W3:Y:S04]  /*0710*/  LDS R13, [R16+0xf00] ;  /* 0x000f0000100d7984 */ /* 0x000ee80000000800 */
[----:B------:R-:W4:Y:S01]  /*0720*/  LDS R14, [R16+0xf80] ;  /* 0x000f8000100e7984 */ /* 0x000f220000000800 */
[----:B0-----:R-:W-:-:S04]  /*0730*/  FFMA R15, R12, R15, R19 ;  /* 0x0000000f0c0f7223 */ /* 0x001fc80000000013 */
[----:B-1----:R-:W-:-:S04]  /*0740*/  FFMA R15, R8, R25, R15 ;  /* 0x00000019080f7223 */ /* 0x002fc8000000000f */
[----:B--2---:R-:W-:-:S04]  /*0750*/  FFMA R24, R24, R9, R15 ;  /* 0x0000000918187223 */ /* 0x004fc8000000000f */
[----:B---3--:R-:W-:-:S04]  /*0760*/  FFMA R13, R13, R10, R24 ;  /* 0x0000000a0d0d7223 */ /* 0x008fc80000000018 */
[----:B----4-:R-:W-:Y:S01]  /*0770*/  FFMA R11, R14, R11, R13 ;  /* 0x0000000b0e0b7223 */ /* 0x010fe2000000000d */
[----:B------:R-:W-:Y:S06]  /*0780*/  BAR.SYNC.DEFER_BLOCKING 0x0 ;  /* 0x0000000000007b1d */ /* 0x000fec0000010000 */
[----:B------:R-:W-:Y:S05]  /*0790*/  @!P0 BRA `(.L_x_8) ;  /* 0xfffffff800b48947 */ /* 0x000fea000383ffff */
.L_x_7:
[----:B------:R-:W0:Y:S01]  /*07a0*/  LDC R5, c[0x0][0x3a0] ;  /* 0x0000e800ff057b82 */ /* 0x000e220000000800 */
[----:B------:R-:W1:Y:S01]  /*07b0*/  LDCU.64 UR6, c[0x0][0x390] ;  /* 0x00007200ff0677ac */ /* 0x000e620008000a00 */
[----:B0-----:R-:W-:Y:S02]  /*07c0*/  IMAD R3, R3, R5, R4 ;  /* 0x0000000503037224 */ /* 0x001fe400078e0204 */
[----:B------:R-:W-:-:S05]  /*07d0*/  IMAD R18, R5, UR5, R18 ;  /* 0x0000000505127c24 */ /* 0x000fca000f8e0212 */
[----:B------:R-:W-:-:S04]  /*07e0*/  IADD3 R18, P0, PT, R3, R18, RZ ;  /* 0x0000001203127210 */ /* 0x000fc80007f1e0ff */
[----:B------:R-:W-:Y:S02]  /*07f0*/  LEA.HI.X.SX32 R3, R3, RZ, 0x1, P0 ;  /* 0x000000ff03037211 */ /* 0x000fe400000f0eff */
[----:B-1----:R-:W-:-:S04]  /*0800*/  LEA R2, P0, R18, UR6, 0x2 ;  /* 0x0000000612027c11 */ /* 0x002fc8000f8010ff */
[----:B------:R-:W-:-:S05]  /*0810*/  LEA.HI.X R3, R18, UR7, R3, 0x2, P0 ;  /* 0x0000000712037c11 */ /* 0x000fca00080f1403 */
[----:B------:R-:W-:Y:S01]  /*0820*/  STG.E desc[UR8][R2.64], R11 ;  /* 0x0000000b02007986 */ /* 0x000fe2000c101908 */
[----:B------:R-:W-:Y:S05]  /*0830*/  EXIT ;  /* 0x000000000000794d */ /* 0x000fea0003800000 */
.L_x_9:
        /* <DEDUP_REMOVED lines=12> */
.L_x_18:


//--------------------- .text._Z12matmul_naivePfS_S_iii --------------------------
	.section	.text._Z12matmul_naivePfS_S_iii,"ax",@progbits
	.align	128
        .global         _Z12matmul_naivePfS_S_iii
        .type           _Z12matmul_naivePfS_S_iii,@function
        .size           _Z12matmul_naivePfS_S_iii,(.L_x_19 - _Z12matmul_naivePfS_S_iii)
        .other          _Z12matmul_naivePfS_S_iii,@"STO_CUDA_ENTRY STV_DEFAULT"
_Z12matmul_naivePfS_S_iii:
.text._Z12matmul_naivePfS_S_iii:
[----:B------:R-:W-:Y:S01]  /*0000*/  LDC R1, c[0x0][0x37c] ;  /* 0x0000df00ff017b82 */ /* 0x000fe20000000800 */
[----:B------:R-:W0:Y:S07]  /*0010*/  S2R R5, SR_TID.X ;  /* 0x0000000000057919 */ /* 0x000e2e0000002100 */
[----:B------:R-:W1:Y:S01]  /*0020*/  LDC R16, c[0x0][0x364] ;  /* 0x0000d900ff107b82 */ /* 0x000e620000000800 */
[----:B------:R-:W2:Y:S01]  /*0030*/  LDCU UR6, c[0x0][0x398] ;  /* 0x00007300ff0677ac */ /* 0x000ea20008000800 */
[----:B------:R-:W1:Y:S06]  /*0040*/  S2R R3, SR_TID.Y ;  /* 0x0000000000037919 */ /* 0x000e6c0000002200 */
[----:B------:R-:W0:Y:S08]  /*0050*/  S2UR UR5, SR_CTAID.X ;  /* 0x00000000000579c3 */ /* 0x000e300000002500 */
[----:B------:R-:W0:Y:S08]  /*0060*/  LDC R0, c[0x0][0x360] ;  /* 0x0000d800ff007b82 */ /* 0x000e300000000800 */
[----:B------:R-:W1:Y:S08]  /*0070*/  S2UR UR4, SR_CTAID.Y ;  /* 0x00000000000479c3 */ /* 0x000e700000002600 */
[----:B------:R-:W3:Y:S01]  /*0080*/  LDC R17, c[0x0][0x3a0] ;  /* 0x0000e800ff117b82 */ /* 0x000ee20000000800 */
[----:B0-----:R-:W-:-:S02]  /*0090*/  IMAD R0, R0, UR5, R5 ;  /* 0x0000000500007c24 */ /* 0x001fc4000f8e0205 */
[----:B-1----:R-:W-:-:S03]  /*00a0*/  IMAD R16, R16, UR4, R3 ;  /* 0x0000000410107c24 */ /* 0x002fc6000f8e0203 */
[----:B---3--:R-:W-:-:S04]  /*00b0*/  ISETP.GE.AND P0, PT, R0, R17, PT ;  /* 0x000000110000720c */ /* 0x008fc80003f06270 */
[----:B--2---:R-:W-:-:S13]  /*00c0*/  ISETP.GE.OR P0, PT, R16, UR6, P0 ;  /* 0x0000000610007c0c */ /* 0x004fda0008706670 */
[----:B------:R-:W-:Y:S05]  /*00d0*/  @P0 EXIT ;  /* 0x000000000000094d */ /* 0x000fea0003800000 */
[----:B------:R-:W0:Y:S01]  /*00e0*/  LDC R19, c[0x0][0x39c] ;  /* 0x0000e700ff137b82 */ /* 0x000e220000000800 */
[----:B------:R-:W1:Y:S01]  /*00f0*/  LDCU.64 UR4, c[0x0][0x358] ;  /* 0x00006b00ff0477ac */ /* 0x000e620008000a00 */
[----:B------:R-:W-:Y:S01]  /*0100*/  HFMA2 R24, -RZ, RZ, 0, 0 ;  /* 0x00000000ff187431 */ /* 0x000fe200000001ff */
[----:B0-----:R-:W-:-:S13]  /*0110*/  ISETP.GE.AND P0, PT, R19, 0x1, PT ;  /* 0x000000011300780c */ /* 0x001fda0003f06270 */
[----:B-1----:R-:W-:Y:S05]  /*0120*/  @!P0 BRA `(.L_x_10) ;  /* 0x0000000400e08947 */ /* 0x002fea0003800000 */
[C---:B------:R-:W-:Y:S01]  /*0130*/  ISETP.GE.U32.AND P1, PT, R19.reuse, 0x8, PT ;  /* 0x000000081300780c */ /* 0x040fe20003f26070 */
[----:B------:R-:W-:Y:S01]  /*0140*/  IMAD R20, R16, R19, RZ ;  /* 0x0000001310147224 */ /* 0x000fe200078e02ff */
[----:B------:R-:W-:Y:S02]  /*0150*/  LOP3.LUT R27, R19, 0x7, RZ, 0xc0, !PT ;  /* 0x00000007131b7812 */ /* 0x000fe400078ec0ff */
[----:B------:R-:W-:Y:S02]  /*0160*/  MOV R24, RZ ;  /* 0x000000ff00187202 */ /* 0x000fe40000000f00 */
[----:B------:R-:W-:Y:S02]  /*0170*/  ISETP.NE.AND P0, PT, R27, RZ, PT ;  /* 0x000000ff1b00720c */ /* 0x000fe40003f05270 */
[----:B------:R-:W-:-:S05]  /*0180*/  MOV R21, RZ ;  /* 0x000000ff00157202 */ /* 0x000fca0000000f00 */
[----:B------:R-:W-:Y:S06]  /*0190*/  @!P1 BRA `(.L_x_11) ;  /* 0x0000000000c49947 */ /* 0x000fec0003800000 */
[----:B------:R-:W0:Y:S01]  /*01a0*/  LDC.64 R2, c[0x0][0x380] ;  /* 0x0000e000ff027b82 */ /* 0x000e220000000a00 */
[----:B------:R-:W-:Y:S02]  /*01b0*/  LOP3.LUT R21, R19, 0x7ffffff8, RZ, 0xc0, !PT ;  /* 0x7ffffff813157812 */ /* 0x000fe400078ec0ff */
[----:B------:R-:W-:Y:S02]  /*01c0*/  MOV R24, RZ ;  /* 0x000000ff00187202 */ /* 0x000fe40000000f00 */
[----:B------:R-:W-:Y:S02]  /*01d0*/  MOV R18, R0 ;  /* 0x0000000000127202 */ /* 0x000fe40000000f00 */
[----:B------:R-:W-:Y:S01]  /*01e0*/  IADD3 R22, PT, PT, -R21, RZ, RZ ;  /* 0x000000ff15167210 */ /* 0x000fe20007ffe1ff */
[----:B0-----:R-:W-:-:S03]  /*01f0*/  IMAD.WIDE.U32 R2, R20, 0x4, R2 ;  /* 0x0000000414027825 */ /* 0x001fc600078e0002 */
[----:B------:R-:W-:-:S04]  /*0200*/  IADD3 R4, P1, PT, R2, 0x10, RZ ;  /* 0x0000001002047810 */ /* 0x000fc80007f3e0ff */
[----:B------:R-:W-:-:S09]  /*0210*/  IADD3.X R5, PT, PT, RZ, R3, RZ, P1, !PT ;  /* 0x00000003ff057210 */ /* 0x000fd20000ffe4ff */
.L_x_12:
[----:B------:R-:W0:Y:S01]  /*0220*/  LDC.64 R14, c[0x0][0x388] ;  /* 0x0000e200ff0e7b82 */ /* 0x000e220000000a00 */
[----:B------:R-:W-:Y:S02]  /*0230*/  MOV R2, R4 ;  /* 0x0000000400027202 */ /* 0x000fe40000000f00 */
[----:B------:R-:W-:-:S05]  /*0240*/  MOV R3, R5 ;  /* 0x0000000500037202 */ /* 0x000fca0000000f00 */
[----:B------:R-:W2:Y:S04]  /*0250*/  LDG.E R25, desc[UR4][R2.64+-0x10] ;  /* 0xfffff00402197981 */ /* 0x000ea8000c1e1900 */
[----:B------:R-:W3:Y:S04]  /*0260*/  LDG.E R23, desc[UR4][R2.64+-0xc] ;  /* 0xfffff40402177981 */ /* 0x000ee8000c1e1900 */
[----:B------:R-:W4:Y:S04]  /*0270*/  LDG.E R29, desc[UR4][R2.64+-0x8] ;  /* 0xfffff804021d7981 */ /* 0x000f28000c1e1900 */
[----:B------:R-:W5:Y:S01]  /*0280*/  LDG.E R28, desc[UR4][R2.64+-0x4] ;  /* 0xfffffc04021c7981 */ /* 0x000f62000c1e1900 */
[----:B0-----:R-:W-:-:S05]  /*0290*/  IMAD.WIDE R14, R18, 0x4, R14 ;  /* 0x00000004120e7825 */ /* 0x001fca00078e020e */
[----:B------:R0:W2:Y:S01]  /*02a0*/  LDG.E R26, desc[UR4][R14.64] ;  /* 0x000000040e1a7981 */ /* 0x0000a2000c1e1900 */
[----:B------:R-:W-:-:S04]  /*02b0*/  IMAD.WIDE R12, R17, 0x4, R14 ;  /* 0x00000004110c7825 */ /* 0x000fc800078e020e */
[C---:B------:R-:W-:Y:S02]  /*02c0*/  IMAD.WIDE R4, R17.reuse, 0x4, R12 ;  /* 0x0000000411047825 */ /* 0x040fe400078e020c */
[----:B------:R-:W3:Y:S02]  /*02d0*/  LDG.E R12, desc[UR4][R12.64] ;  /* 0x000000040c0c7981 */ /* 0x000ee4000c1e1900 */
[C---:B------:R-:W-:Y:S02]  /*02e0*/  IMAD.WIDE R8, R17.reuse, 0x4, R4 ;  /* 0x0000000411087825 */ /* 0x040fe400078e0204 */
[----:B------:R-:W4:Y:S02]  /*02f0*/  LDG.E R4, desc[UR4][R4.64] ;  /* 0x0000000404047981 */ /* 0x000f24000c1e1900 */
[C---:B------:R-:W-:Y:S02]  /*0300*/  IMAD.WIDE R6, R17.reuse, 0x4, R8 ;  /* 0x0000000411067825 */ /* 0x040fe400078e0208 */
[----:B------:R-:W5:Y:S02]  /*0310*/  LDG.E R8, desc[UR4][R8.64] ;  /* 0x0000000408087981 */ /* 0x000f64000c1e1900 */
[----:B------:R-:W-:-:S02]  /*0320*/  IMAD.WIDE R10, R17, 0x4, R6 ;  /* 0x00000004110a7825 */ /* 0x000fc400078e0206 */
[----:B------:R-:W5:Y:S04]  /*0330*/  LDG.E R5, desc[UR4][R2.64] ;  /* 0x0000000402057981 */ /* 0x000f68000c1e1900 */
[----:B------:R-:W5:Y:S01]  /*0340*/  LDG.E R6, desc[UR4][R6.64] ;  /* 0x0000000406067981 */ /* 0x000f62000c1e1900 */
[----:B0-----:R-:W-:-:S03]  /*0350*/  IMAD.WIDE R14, R17, 0x4, R10 ;  /* 0x00000004110e7825 */ /* 0x001fc600078e020a */
[----:B------:R-:W5:Y:S04]  /*0360*/  LDG.E R10, desc[UR4][R10.64] ;  /* 0x000000040a0a7981 */ /* 0x000f68000c1e1900 */
[----:B------:R-:W5:Y:S04]  /*0370*/  LDG.E R13, desc[UR4][R14.64] ;  /* 0x000000040e0d7981 */ /* 0x000f68000c1e1900 */
[----:B------:R-:W5:Y:S04]  /*0380*/  LDG.E R7, desc[UR4][R2.64+0x4] ;  /* 0x0000040402077981 */ /* 0x000f68000c1e1900 */
[----:B------:R-:W5:Y:S01]  /*0390*/  LDG.E R9, desc[UR4][R2.64+0xc] ;  /* 0x00000c0402097981 */ /* 0x000f62000c1e1900 */
[----:B--2---:R-:W-:Y:S01]  /*03a0*/  FFMA R26, R25, R26, R24 ;  /* 0x0000001a191a7223 */ /* 0x004fe20000000018 */
[----:B------:R-:W-:-:S02]  /*03b0*/  IMAD.WIDE R24, R17, 0x4, R14 ;  /* 0x0000000411187825 */ /* 0x000fc400078e020e */
[----:B------:R-:W2:Y:S04]  /*03c0*/  LDG.E R14, desc[UR4][R2.64+0x8] ;  /* 0x00000804020e7981 */ /* 0x000ea8000c1e1900 */
[----:B------:R-:W2:Y:S01]  /*03d0*/  LDG.E R24, desc[UR4][R24.64] ;  /* 0x0000000418187981 */ /* 0x000ea2000c1e1900 */
[----:B---3--:R-:W-:Y:S01]  /*03e0*/  FFMA R12, R23, R12, R26 ;  /* 0x0000000c170c7223 */ /* 0x008fe2000000001a */
[----:B------:R-:W-:-:S03]  /*03f0*/  IADD3 R22, PT, PT, R22, 0x8, RZ ;  /* 0x0000000816167810 */ /* 0x000fc60007ffe0ff */
[----:B----4-:R-:W-:Y:S01]  /*0400*/  FFMA R29, R29, R4, R12 ;  /* 0x000000041d1d7223 */ /* 0x010fe2000000000c */
[----:B------:R-:W-:-:S03]  /*0410*/  ISETP.NE.AND P1, PT, R22, RZ, PT ;  /* 0x000000ff1600720c */ /* 0x000fc60003f25270 */
[----:B-----5:R-:W-:Y:S01]  /*0420*/  FFMA R8, R28, R8, R29 ;  /* 0x000000081c087223 */ /* 0x020fe2000000001d */
[----:B------:R-:W-:-:S03]  /*0430*/  IADD3 R4, P2, PT, R2, 0x20, RZ ;  /* 0x0000002002047810 */ /* 0x000fc60007f5e0ff */
[----:B------:R-:W-:Y:S01]  /*0440*/  FFMA R6, R5, R6, R8 ;  /* 0x0000000605067223 */ /* 0x000fe20000000008 */
[----:B------:R-:W-:Y:S02]  /*0450*/  IADD3.X R5, PT, PT, RZ, R3, RZ, P2, !PT ;  /* 0x00000003ff057210 */ /* 0x000fe400017fe4ff */
[----:B------:R-:W-:Y:S01]  /*0460*/  LEA R18, R17, R18, 0x3 ;  /* 0x0000001211127211 */ /* 0x000fe200078e18ff */
[----:B------:R-:W-:-:S04]  /*0470*/  FFMA R7, R7, R10, R6 ;  /* 0x0000000a07077223 */ /* 0x000fc80000000006 */
[----:B--2---:R-:W-:-:S04]  /*0480*/  FFMA R14, R14, R13, R7 ;  /* 0x0000000d0e0e7223 */ /* 0x004fc80000000007 */
[----:B------:R-:W-:Y:S01]  /*0490*/  FFMA R24, R9, R24, R14 ;  /* 0x0000001809187223 */ /* 0x000fe2000000000e */
[----:B------:R-:W-:Y:S06]  /*04a0*/  @P1 BRA `(.L_x_12) ;  /* 0xfffffffc005c1947 */ /* 0x000fec000383ffff */
.L_x_11:
[----:B------:R-:W-:Y:S05]  /*04b0*/  @!P0 BRA `(.L_x_10) ;  /* 0x0000000000fc8947 */ /* 0x000fea0003800000 */
[----:B------:R-:W-:Y:S02]  /*04c0*/  ISETP.GE.U32.AND P1, PT, R27, 0x4, PT ;  /* 0x000000041b00780c */ /* 0x000fe40003f26070 */
[----:B------:R-:W-:-:S04]  /*04d0*/  LOP3.LUT R14, R19, 0x3, RZ, 0xc0, !PT ;  /* 0x00000003130e7812 */ /* 0x000fc800078ec0ff */
[----:B------:R-:W-:-:S07]  /*04e0*/  ISETP.NE.AND P0, PT, R14, RZ, PT ;  /* 0x000000ff0e00720c */ /* 0x000fce0003f05270 */
[----:B------:R-:W-:Y:S06]  /*04f0*/  @!P1 BRA `(.L_x_13) ;  /* 0x00000000006c9947 */ /* 0x000fec0003800000 */
[----:B------:R-:W0:Y:S01]  /*0500*/  LDC.64 R4, c[0x0][0x388] ;  /* 0x0000e200ff047b82 */ /* 0x000e220000000a00 */
[----:B------:R-:W1:Y:S01]  /*0510*/  LDCU.64 UR6, c[0x0][0x380] ;  /* 0x00007000ff0677ac */ /* 0x000e620008000a00 */
[----:B------:R-:W-:Y:S01]  /*0520*/  IMAD R7, R21, R17, R0 ;  /* 0x0000001115077224 */ /* 0x000fe200078e0200 */
[CC--:B------:R-:W-:Y:S02]  /*0530*/  IADD3 R3, PT, PT, R20.reuse, R21.reuse, RZ ;  /* 0x0000001514037210 */ /* 0x0c0fe40007ffe0ff */
[----:B------:R-:W-:-:S03]  /*0540*/  IADD3 R8, P1, PT, R20, R21, RZ ;  /* 0x0000001514087210 */ /* 0x000fc60007f3e0ff */
[----:B------:R-:W2:Y:S01]  /*0550*/  LDC.64 R12, c[0x0][0x380] ;  /* 0x0000e000ff0c7b82 */ /* 0x000ea20000000a00 */
[----:B0-----:R-:W-:-:S04]  /*0560*/  IMAD.WIDE R4, R7, 0x4, R4 ;  /* 0x0000000407047825 */ /* 0x001fc800078e0204 */
[----:B------:R-:W-:Y:S02]  /*0570*/  IMAD.WIDE R6, R17, 0x4, R4 ;  /* 0x0000000411067825 */ /* 0x000fe400078e0204 */
[----:B------:R-:W3:Y:S02]  /*0580*/  LDG.E R4, desc[UR4][R4.64] ;  /* 0x0000000404047981 */ /* 0x000ee4000c1e1900 */
[----:B--2---:R-:W-:Y:S01]  /*0590*/  IMAD.WIDE.U32 R12, R3, 0x4, R12 ;  /* 0x00000004030c7825 */ /* 0x004fe200078e000c */
[----:B------:R-:W-:Y:S02]  /*05a0*/  IADD3.X R3, PT, PT, RZ, RZ, RZ, P1, !PT ;  /* 0x000000ffff037210 */ /* 0x000fe40000ffe4ff */
[----:B-1----:R-:W-:-:S03]  /*05b0*/  LEA R2, P1, R8, UR6, 0x2 ;  /* 0x0000000608027c11 */ /* 0x002fc6000f8210ff */
[----:B------:R-:W3:Y:S01]  /*05c0*/  LDG.E R13, desc[UR4][R12.64] ;  /* 0x000000040c0d7981 */ /* 0x000ee2000c1e1900 */
[----:B------:R-:W-:Y:S01]  /*05d0*/  LEA.HI.X R3, R8, UR7, R3, 0x2, P1 ;  /* 0x0000000708037c11 */ /* 0x000fe200088f1403 */
[C---:B------:R-:W-:Y:S02]  /*05e0*/  IMAD.WIDE R8, R17.reuse, 0x4, R6 ;  /* 0x0000000411087825 */ /* 0x040fe400078e0206 */
[----:B------:R-:W2:Y:S04]  /*05f0*/  LDG.E R6, desc[UR4][R6.64] ;  /* 0x0000000406067981 */ /* 0x000ea8000c1e1900 */
[----:B------:R-:W2:Y:S01]  /*0600*/  LDG.E R15, desc[UR4][R2.64+0x4] ;  /* 0x00000404020f7981 */ /* 0x000ea2000c1e1900 */
[----:B------:R-:W-:-:S03]  /*0610*/  IMAD.WIDE R10, R17, 0x4, R8 ;  /* 0x00000004110a7825 */ /* 0x000fc600078e0208 */
[----:B------:R-:W4:Y:S04]  /*0620*/  LDG.E R22, desc[UR4][R8.64] ;  /* 0x0000000408167981 */ /* 0x000f28000c1e1900 */
[----:B------:R-:W4:Y:S04]  /*0630*/  LDG.E R18, desc[UR4][R2.64+0x8] ;  /* 0x0000080402127981 */ /* 0x000f28000c1e1900 */
[----:B------:R-:W5:Y:S04]  /*0640*/  LDG.E R26, desc[UR4][R2.64+0xc] ;  /* 0x00000c04021a7981 */ /* 0x000f68000c1e1900 */
[----:B------:R-:W5:Y:S01]  /*0650*/  LDG.E R10, desc[UR4][R10.64] ;  /* 0x000000040a0a7981 */ /* 0x000f62000c1e1900 */
[----:B------:R-:W-:Y:S01]  /*0660*/  IADD3 R21, PT, PT, R21, 0x4, RZ ;  /* 0x0000000415157810 */ /* 0x000fe20007ffe0ff */
[----:B---3--:R-:W-:-:S04]  /*0670*/  FFMA R24, R13, R4, R24 ;  /* 0x000000040d187223 */ /* 0x008fc80000000018 */
[----:B--2---:R-:W-:-:S04]  /*0680*/  FFMA R15, R15, R6, R24 ;  /* 0x000000060f0f7223 */ /* 0x004fc80000000018 */
[----:B----4-:R-:W-:-:S04]  /*0690*/  FFMA R15, R18, R22, R15 ;  /* 0x00000016120f7223 */ /* 0x010fc8000000000f */
[----:B-----5:R-:W-:-:S07]  /*06a0*/  FFMA R24, R26, R10, R15 ;  /* 0x0000000a1a187223 */ /* 0x020fce000000000f */
.L_x_13:
[----:B------:R-:W-:Y:S05]  /*06b0*/  @!P0 BRA `(.L_x_10) ;  /* 0x00000000007c8947 */ /* 0x000fea0003800000 */
[----:B------:R-:W-:Y:S01]  /*06c0*/  ISETP.NE.AND P1, PT, R14, 0x1, PT ;  /* 0x000000010e00780c */ /* 0x000fe20003f25270 */
[----:B------:R-:W0:Y:S01]  /*06d0*/  LDC.64 R10, c[0x0][0x380] ;  /* 0x0000e000ff0a7b82 */ /* 0x000e220000000a00 */
[----:B------:R-:W-:-:S04]  /*06e0*/  LOP3.LUT R19, R19, 0x1, RZ, 0xc0, !PT ;  /* 0x0000000113137812 */ /* 0x000fc800078ec0ff */
[----:B------:R-:W-:-:S03]  /*06f0*/  ISETP.NE.U32.AND P0, PT, R19, 0x1, PT ;  /* 0x000000011300780c */ /* 0x000fc60003f05070 */
[----:B------:R-:W1:Y:S04]  /*0700*/  LDC.64 R8, c[0x0][0x388] ;  /* 0x0000e200ff087b82 */ /* 0x000e680000000a00 */
[CC--:B------:R-:W-:Y:S02]  /*0710*/  @P1 IADD3 R13, PT, PT, R20.reuse, R21.reuse, RZ ;  /* 0x00000015140d1210 */ /* 0x0c0fe40007ffe0ff */
[----:B------:R-:W-:Y:S02]  /*0720*/  @P1 IADD3 R12, P2, PT, R20, R21, RZ ;  /* 0x00000015140c1210 */ /* 0x000fe40007f5e0ff */
[----:B------:R-:W2:Y:S02]  /*0730*/  @P1 LDC.64 R2, c[0x0][0x380] ;  /* 0x0000e000ff021b82 */ /* 0x000ea40000000a00 */
[----:B------:R-:W-:-:S06]  /*0740*/  @P1 IADD3.X R14, PT, PT, RZ, RZ, RZ, P2, !PT ;  /* 0x000000ffff0e1210 */ /* 0x000fcc00017fe4ff */
[----:B------:R-:W3:Y:S01]  /*0750*/  LDC.64 R4, c[0x0][0x380] ;  /* 0x0000e000ff047b82 */ /* 0x000ee20000000a00 */
[----:B0-----:R-:W-:-:S04]  /*0760*/  @P1 IMAD.WIDE.U32 R10, R13, 0x4, R10 ;  /* 0x000000040d0a1825 */ /* 0x001fc800078e000a */
[C---:B------:R-:W-:Y:S01]  /*0770*/  @P1 IMAD R13, R21.reuse, R17, R0 ;  /* 0x00000011150d1224 */ /* 0x040fe200078e0200 */
[----:B------:R-:W-:Y:S01]  /*0780*/  @P1 IADD3 R21, PT, PT, R21, 0x2, RZ ;  /* 0x0000000215151810 */ /* 0x000fe20007ffe0ff */
[----:B------:R-:W4:Y:S01]  /*0790*/  @P1 LDG.E R11, desc[UR4][R10.64] ;  /* 0x000000040a0b1981 */ /* 0x000f22000c1e1900 */
[----:B------:R-:W0:Y:S01]  /*07a0*/  LDC.64 R6, c[0x0][0x388] ;  /* 0x0000e200ff067b82 */ /* 0x000e220000000a00 */
[----:B-1----:R-:W-:Y:S01]  /*07b0*/  @P1 IMAD.WIDE R8, R13, 0x4, R8 ;  /* 0x000000040d081825 */ /* 0x002fe200078e0208 */
[----:B------:R-:W-:Y:S02]  /*07c0*/  @!P0 IADD3 R15, PT, PT, R20, R21, RZ ;  /* 0x00000015140f8210 */ /* 0x000fe40007ffe0ff */
[----:B--2---:R-:W-:Y:S01]  /*07d0*/  @P1 LEA R2, P2, R12, R2, 0x2 ;  /* 0x000000020c021211 */ /* 0x004fe200078410ff */
[----:B------:R-:W-:-:S03]  /*07e0*/  @!P0 IMAD R21, R21, R17, R0 ;  /* 0x0000001115158224 */ /* 0x000fc600078e0200 */
[----:B------:R-:W-:Y:S01]  /*07f0*/  @P1 LEA.HI.X R3, R12, R3, R14, 0x2, P2 ;  /* 0x000000030c031211 */ /* 0x000fe200010f140e */
[----:B------:R-:W-:Y:S01]  /*0800*/  @P1 IMAD.WIDE R12, R17, 0x4, R8 ;  /* 0x00000004110c1825 */ /* 0x000fe200078e0208 */
[----:B------:R-:W4:Y:S03]  /*0810*/  @P1 LDG.E R14, desc[UR4][R8.64] ;  /* 0x00000004080e1981 */ /* 0x000f26000c1e1900 */
[----:B---3--:R-:W-:Y:S01]  /*0820*/  @!P0 IMAD.WIDE.U32 R4, R15, 0x4, R4 ;  /* 0x000000040f048825 */ /* 0x008fe200078e0004 */
[----:B------:R-:W2:Y:S04]  /*0830*/  @P1 LDG.E R2, desc[UR4][R2.64+0x4] ;  /* 0x0000040402021981 */ /* 0x000ea8000c1e1900 */
[----:B------:R-:W2:Y:S01]  /*0840*/  @P1 LDG.E R12, desc[UR4][R12.64] ;  /* 0x000000040c0c1981 */ /* 0x000ea2000c1e1900 */
[----:B0-----:R-:W-:-:S03]  /*0850*/  @!P0 IMAD.WIDE R6, R21, 0x4, R6 ;  /* 0x0000000415068825 */ /* 0x001fc600078e0206 */
[----:B------:R-:W3:Y:S04]  /*0860*/  @!P0 LDG.E R5, desc[UR4][R4.64] ;  /* 0x0000000404058981 */ /* 0x000ee8000c1e1900 */
[----:B------:R-:W3:Y:S01]  /*0870*/  @!P0 LDG.E R6, desc[UR4][R6.64] ;  /* 0x0000000406068981 */ /* 0x000ee2000c1e1900 */
[----:B----4-:R-:W-:-:S04]  /*0880*/  @P1 FFMA R11, R11, R14, R24 ;  /* 0x0000000e0b0b1223 */ /* 0x010fc80000000018 */
[----:B--2---:R-:W-:-:S04]  /*0890*/  @P1 FFMA R24, R2, R12, R11 ;  /* 0x0000000c02181223 */ /* 0x004fc8000000000b */
[----:B---3--:R-:W-:-:S07]  /*08a0*/  @!P0 FFMA R24, R5, R6, R24 ;  /* 0x0000000605188223 */ /* 0x008fce0000000018 */
.L_x_10:
[----:B------:R-:W0:Y:S01]  /*08b0*/  LDC.64 R2, c[0x0][0x390] ;  /* 0x0000e400ff027b82 */ /* 0x000e220000000a00 */
[----:B------:R-:W-:-:S04]  /*08c0*/  IMAD R17, R16, R17, R0 ;  /* 0x0000001110117224 */ /* 0x000fc800078e0200 */
[----:B0-----:R-:W-:-:S05]  /*08d0*/  IMAD.WIDE R2, R17, 0x4, R2 ;  /* 0x0000000411027825 */ /* 0x001fca00078e0202 */
[----:B------:R-:W-:Y:S01]  /*08e0*/  STG.E desc[UR4][R2.64], R24 ;  /* 0x0000001802007986 */ /* 0x000fe2000c101904 */
[----:B------:R-:W-:Y:S05]  /*08f0*/  EXIT ;  /* 0x000000000000794d */ /* 0x000fea0003800000 */
.L_x_14:
        /* <DEDUP_REMOVED lines=16> */
.L_x_19:


//--------------------- .nv.shared._Z20tiling_advanced_vec4ILj128ELj128ELj8ELj256EEvPfS0_S0_iii --------------------------
	.section	.nv.shared._Z20tiling_advanced_vec4ILj128ELj128ELj8ELj256EEvPfS0_S0_iii,"aw",@nobits
	.sectionflags	@""
	.align	4
.nv.shared._Z20tiling_advanced_vec4ILj128ELj128ELj8ELj256EEvPfS0_S0_iii:
	.zero		9216


//--------------------- .nv.shared.reserved.0     --------------------------
	.section	.nv.shared.reserved.0,"aw",@nobits
	.weak		__nv_reservedSMEM_offset_0_alias
	.size		__nv_reservedSMEM_offset_0_alias, 0, 64
	.other		__nv_reservedSMEM_offset_0_alias,@"STO_CUDA_RESERVED_SHARED STV_DEFAULT"
__nv_reservedSMEM_offset_0_alias:
	.zero		0
	.zero		64


//--------------------- .nv.shared._Z15tiling_advancedILj128ELj128ELj8ELj256EEvPfS0_S0_iii --------------------------
	.section	.nv.shared._Z15tiling_advancedILj128ELj128ELj8ELj256EEvPfS0_S0_iii,"aw",@nobits
	.sectionflags	@""
	.align	4
.nv.shared._Z15tiling_advancedILj128ELj128ELj8ELj256EEvPfS0_S0_iii:
	.zero		3072


//--------------------- .nv.shared._Z13matmul_tilingPfS_S_iii --------------------------
	.section	.nv.shared._Z13matmul_tilingPfS_S_iii,"aw",@nobits
	.sectionflags	@""
	.align	4
.nv.shared._Z13matmul_tilingPfS_S_iii:
	.zero		9216


//--------------------- .nv.constant0._Z20tiling_advanced_vec4ILj128ELj128ELj8ELj256EEvPfS0_S0_iii --------------------------
	.section	.nv.constant0._Z20tiling_advanced_vec4ILj128ELj128ELj8ELj256EEvPfS0_S0_iii,"a",@progbits
	.sectionflags	@""
	.align	4
.nv.constant0._Z20tiling_advanced_vec4ILj128ELj128ELj8ELj256EEvPfS0_S0_iii:
	.zero		932


//--------------------- .nv.constant0._Z15tiling_advancedILj128ELj128ELj8ELj256EEvPfS0_S0_iii --------------------------
	.section	.nv.constant0._Z15tiling_advancedILj128ELj128ELj8ELj256EEvPfS0_S0_iii,"a",@progbits
	.sectionflags	@""
	.align	4
.nv.constant0._Z15tiling_advancedILj128ELj128ELj8ELj256EEvPfS0_S0_iii:
	.zero		932


//--------------------- .nv.constant0._Z21matmul_advanced_finalv --------------------------
	.section	.nv.constant0._Z21matmul_advanced_finalv,"a",@progbits
	.sectionflags	@""
	.align	4
.nv.constant0._Z21matmul_advanced_finalv:
	.zero		896


//--------------------- .nv.constant0._Z13matmul_tilingPfS_S_iii --------------------------
	.section	.nv.constant0._Z13matmul_tilingPfS_S_iii,"a",@progbits
	.sectionflags	@""
	.align	4
.nv.constant0._Z13matmul_tilingPfS_S_iii:
	.zero		932


//--------------------- .nv.constant0._Z12matmul_naivePfS_S_iii --------------------------
	.section	.nv.constant0._Z12matmul_naivePfS_S_iii,"a",@progbits
	.sectionflags	@""
	.align	4
.nv.constant0._Z12matmul_naivePfS_S_iii:
	.zero		932


//--------------------- SYMBOLS --------------------------

	.type		.nv.reservedSmem.offset0,@object
	.size		.nv.reservedSmem.offset0,0x4
	.type		.nv.reservedSmem.cap,@object
	.size		.nv.reservedSmem.cap,0x4
